//
// Generated by NVIDIA NVVM Compiler
//
// Compiler Build ID: CL-36424714
// Cuda compilation tools, release 13.0, V13.0.88
// Based on NVVM 20.0.0
//

.version 9.0
.target sm_100
.address_size 64

	// .globl	_Z8MCpointsPiiiP17curandStateXORWOW
.global .align 4 .b8 precalc_xorwow_matrix[102400];
.global .align 4 .b8 precalc_xorwow_offset_matrix[102400];
.global .align 4 .b8 mrg32k3aM1[2304];
.global .align 4 .b8 mrg32k3aM2[2304];
.global .align 4 .b8 mrg32k3aM1SubSeq[2016];
.global .align 4 .b8 mrg32k3aM2SubSeq[2016];
.global .align 4 .b8 mrg32k3aM1Seq[2304];
.global .align 4 .b8 mrg32k3aM2Seq[2304];
.const .align 8 .b8 __cr_lgamma_table[72];

.visible .entry _Z8MCpointsPiiiP17curandStateXORWOW(
	.param .u64 .ptr .align 1 _Z8MCpointsPiiiP17curandStateXORWOW_param_0,
	.param .u32 _Z8MCpointsPiiiP17curandStateXORWOW_param_1,
	.param .u32 _Z8MCpointsPiiiP17curandStateXORWOW_param_2,
	.param .u64 .ptr .align 1 _Z8MCpointsPiiiP17curandStateXORWOW_param_3
)
{
	.reg .pred 	%p<44>;
	.reg .b32 	%r<619>;
	.reg .b32 	%f<50>;
	.reg .b64 	%rd<22>;

	ld.param.u64 	%rd9, [_Z8MCpointsPiiiP17curandStateXORWOW_param_0];
	ld.param.u32 	%r236, [_Z8MCpointsPiiiP17curandStateXORWOW_param_2];
	ld.param.u64 	%rd10, [_Z8MCpointsPiiiP17curandStateXORWOW_param_3];
	cvta.to.global.u64 	%rd11, %rd10;
	mov.u32 	%r243, %ctaid.x;
	mov.u32 	%r244, %ntid.x;
	mov.u32 	%r245, %tid.x;
	mad.lo.s32 	%r246, %r243, %r244, %r245;
	cvt.s64.s32 	%rd1, %r246;
	mul.wide.s32 	%rd12, %r246, 48;
	add.s64 	%rd2, %rd11, %rd12;
	mov.b32 	%r609, 1593684748;
	mov.b32 	%r608, 832094735;
	st.global.v2.u32 	[%rd2], {%r608, %r609};
	mov.b32 	%r611, -123459836;
	mov.b32 	%r610, 1111207954;
	st.global.v2.u32 	[%rd2+8], {%r610, %r611};
	mov.b32 	%r613, 1476011280;
	mov.b32 	%r612, -589760388;
	st.global.v2.u32 	[%rd2+16], {%r612, %r613};
	setp.eq.s32 	%p1, %r246, 0;
	@%p1 bra 	$L__BB0_43;
	mov.b32 	%r499, 0;
	mov.u64 	%rd21, %rd1;
$L__BB0_2:
	and.b64  	%rd4, %rd21, 3;
	setp.eq.s64 	%p2, %rd4, 0;
	@%p2 bra 	$L__BB0_41;
	mul.wide.u32 	%rd13, %r499, 3200;
	mov.u64 	%rd14, precalc_xorwow_matrix;
	add.s64 	%rd5, %rd14, %rd13;
	cvt.u32.u64 	%r2, %rd4;
	mov.b32 	%r500, 0;
$L__BB0_4:
	mov.b32 	%r513, 0;
	mov.u32 	%r514, %r513;
	mov.u32 	%r515, %r513;
	mov.u32 	%r516, %r513;
	mov.u32 	%r517, %r513;
	mov.u32 	%r506, %r513;
$L__BB0_5:
	mul.wide.u32 	%rd15, %r506, 4;
	add.s64 	%rd16, %rd2, %rd15;
	ld.global.u32 	%r10, [%rd16+4];
	shl.b32 	%r11, %r506, 5;
	mov.b32 	%r512, 0;
$L__BB0_6:
	.pragma "nounroll";
	shr.u32 	%r251, %r10, %r512;
	and.b32  	%r252, %r251, 1;
	setp.eq.b32 	%p3, %r252, 1;
	not.pred 	%p4, %p3;
	add.s32 	%r253, %r11, %r512;
	mul.lo.s32 	%r254, %r253, 5;
	mul.wide.u32 	%rd17, %r254, 4;
	add.s64 	%rd6, %rd5, %rd17;
	@%p4 bra 	$L__BB0_8;
	ld.global.u32 	%r255, [%rd6];
	xor.b32  	%r517, %r517, %r255;
	ld.global.u32 	%r256, [%rd6+4];
	xor.b32  	%r516, %r516, %r256;
	ld.global.u32 	%r257, [%rd6+8];
	xor.b32  	%r515, %r515, %r257;
	ld.global.u32 	%r258, [%rd6+12];
	xor.b32  	%r514, %r514, %r258;
	ld.global.u32 	%r259, [%rd6+16];
	xor.b32  	%r513, %r513, %r259;
$L__BB0_8:
	and.b32  	%r261, %r251, 2;
	setp.eq.s32 	%p5, %r261, 0;
	@%p5 bra 	$L__BB0_10;
	ld.global.u32 	%r262, [%rd6+20];
	xor.b32  	%r517, %r517, %r262;
	ld.global.u32 	%r263, [%rd6+24];
	xor.b32  	%r516, %r516, %r263;
	ld.global.u32 	%r264, [%rd6+28];
	xor.b32  	%r515, %r515, %r264;
	ld.global.u32 	%r265, [%rd6+32];
	xor.b32  	%r514, %r514, %r265;
	ld.global.u32 	%r266, [%rd6+36];
	xor.b32  	%r513, %r513, %r266;
$L__BB0_10:
	and.b32  	%r268, %r251, 4;
	setp.eq.s32 	%p6, %r268, 0;
	@%p6 bra 	$L__BB0_12;
	ld.global.u32 	%r269, [%rd6+40];
	xor.b32  	%r517, %r517, %r269;
	ld.global.u32 	%r270, [%rd6+44];
	xor.b32  	%r516, %r516, %r270;
	ld.global.u32 	%r271, [%rd6+48];
	xor.b32  	%r515, %r515, %r271;
	ld.global.u32 	%r272, [%rd6+52];
	xor.b32  	%r514, %r514, %r272;
	ld.global.u32 	%r273, [%rd6+56];
	xor.b32  	%r513, %r513, %r273;
$L__BB0_12:
	and.b32  	%r275, %r251, 8;
	setp.eq.s32 	%p7, %r275, 0;
	@%p7 bra 	$L__BB0_14;
	ld.global.u32 	%r276, [%rd6+60];
	xor.b32  	%r517, %r517, %r276;
	ld.global.u32 	%r277, [%rd6+64];
	xor.b32  	%r516, %r516, %r277;
	ld.global.u32 	%r278, [%rd6+68];
	xor.b32  	%r515, %r515, %r278;
	ld.global.u32 	%r279, [%rd6+72];
	xor.b32  	%r514, %r514, %r279;
	ld.global.u32 	%r280, [%rd6+76];
	xor.b32  	%r513, %r513, %r280;
$L__BB0_14:
	and.b32  	%r282, %r251, 16;
	setp.eq.s32 	%p8, %r282, 0;
	@%p8 bra 	$L__BB0_16;
	ld.global.u32 	%r283, [%rd6+80];
	xor.b32  	%r517, %r517, %r283;
	ld.global.u32 	%r284, [%rd6+84];
	xor.b32  	%r516, %r516, %r284;
	ld.global.u32 	%r285, [%rd6+88];
	xor.b32  	%r515, %r515, %r285;
	ld.global.u32 	%r286, [%rd6+92];
	xor.b32  	%r514, %r514, %r286;
	ld.global.u32 	%r287, [%rd6+96];
	xor.b32  	%r513, %r513, %r287;
$L__BB0_16:
	and.b32  	%r289, %r251, 32;
	setp.eq.s32 	%p9, %r289, 0;
	@%p9 bra 	$L__BB0_18;
	ld.global.u32 	%r290, [%rd6+100];
	xor.b32  	%r517, %r517, %r290;
	ld.global.u32 	%r291, [%rd6+104];
	xor.b32  	%r516, %r516, %r291;
	ld.global.u32 	%r292, [%rd6+108];
	xor.b32  	%r515, %r515, %r292;
	ld.global.u32 	%r293, [%rd6+112];
	xor.b32  	%r514, %r514, %r293;
	ld.global.u32 	%r294, [%rd6+116];
	xor.b32  	%r513, %r513, %r294;
$L__BB0_18:
	and.b32  	%r296, %r251, 64;
	setp.eq.s32 	%p10, %r296, 0;
	@%p10 bra 	$L__BB0_20;
	ld.global.u32 	%r297, [%rd6+120];
	xor.b32  	%r517, %r517, %r297;
	ld.global.u32 	%r298, [%rd6+124];
	xor.b32  	%r516, %r516, %r298;
	ld.global.u32 	%r299, [%rd6+128];
	xor.b32  	%r515, %r515, %r299;
	ld.global.u32 	%r300, [%rd6+132];
	xor.b32  	%r514, %r514, %r300;
	ld.global.u32 	%r301, [%rd6+136];
	xor.b32  	%r513, %r513, %r301;
$L__BB0_20:
	and.b32  	%r303, %r251, 128;
	setp.eq.s32 	%p11, %r303, 0;
	@%p11 bra 	$L__BB0_22;
	ld.global.u32 	%r304, [%rd6+140];
	xor.b32  	%r517, %r517, %r304;
	ld.global.u32 	%r305, [%rd6+144];
	xor.b32  	%r516, %r516, %r305;
	ld.global.u32 	%r306, [%rd6+148];
	xor.b32  	%r515, %r515, %r306;
	ld.global.u32 	%r307, [%rd6+152];
	xor.b32  	%r514, %r514, %r307;
	ld.global.u32 	%r308, [%rd6+156];
	xor.b32  	%r513, %r513, %r308;
$L__BB0_22:
	and.b32  	%r310, %r251, 256;
	setp.eq.s32 	%p12, %r310, 0;
	@%p12 bra 	$L__BB0_24;
	ld.global.u32 	%r311, [%rd6+160];
	xor.b32  	%r517, %r517, %r311;
	ld.global.u32 	%r312, [%rd6+164];
	xor.b32  	%r516, %r516, %r312;
	ld.global.u32 	%r313, [%rd6+168];
	xor.b32  	%r515, %r515, %r313;
	ld.global.u32 	%r314, [%rd6+172];
	xor.b32  	%r514, %r514, %r314;
	ld.global.u32 	%r315, [%rd6+176];
	xor.b32  	%r513, %r513, %r315;
$L__BB0_24:
	and.b32  	%r317, %r251, 512;
	setp.eq.s32 	%p13, %r317, 0;
	@%p13 bra 	$L__BB0_26;
	ld.global.u32 	%r318, [%rd6+180];
	xor.b32  	%r517, %r517, %r318;
	ld.global.u32 	%r319, [%rd6+184];
	xor.b32  	%r516, %r516, %r319;
	ld.global.u32 	%r320, [%rd6+188];
	xor.b32  	%r515, %r515, %r320;
	ld.global.u32 	%r321, [%rd6+192];
	xor.b32  	%r514, %r514, %r321;
	ld.global.u32 	%r322, [%rd6+196];
	xor.b32  	%r513, %r513, %r322;
$L__BB0_26:
	and.b32  	%r324, %r251, 1024;
	setp.eq.s32 	%p14, %r324, 0;
	@%p14 bra 	$L__BB0_28;
	ld.global.u32 	%r325, [%rd6+200];
	xor.b32  	%r517, %r517, %r325;
	ld.global.u32 	%r326, [%rd6+204];
	xor.b32  	%r516, %r516, %r326;
	ld.global.u32 	%r327, [%rd6+208];
	xor.b32  	%r515, %r515, %r327;
	ld.global.u32 	%r328, [%rd6+212];
	xor.b32  	%r514, %r514, %r328;
	ld.global.u32 	%r329, [%rd6+216];
	xor.b32  	%r513, %r513, %r329;
$L__BB0_28:
	and.b32  	%r331, %r251, 2048;
	setp.eq.s32 	%p15, %r331, 0;
	@%p15 bra 	$L__BB0_30;
	ld.global.u32 	%r332, [%rd6+220];
	xor.b32  	%r517, %r517, %r332;
	ld.global.u32 	%r333, [%rd6+224];
	xor.b32  	%r516, %r516, %r333;
	ld.global.u32 	%r334, [%rd6+228];
	xor.b32  	%r515, %r515, %r334;
	ld.global.u32 	%r335, [%rd6+232];
	xor.b32  	%r514, %r514, %r335;
	ld.global.u32 	%r336, [%rd6+236];
	xor.b32  	%r513, %r513, %r336;
$L__BB0_30:
	and.b32  	%r338, %r251, 4096;
	setp.eq.s32 	%p16, %r338, 0;
	@%p16 bra 	$L__BB0_32;
	ld.global.u32 	%r339, [%rd6+240];
	xor.b32  	%r517, %r517, %r339;
	ld.global.u32 	%r340, [%rd6+244];
	xor.b32  	%r516, %r516, %r340;
	ld.global.u32 	%r341, [%rd6+248];
	xor.b32  	%r515, %r515, %r341;
	ld.global.u32 	%r342, [%rd6+252];
	xor.b32  	%r514, %r514, %r342;
	ld.global.u32 	%r343, [%rd6+256];
	xor.b32  	%r513, %r513, %r343;
$L__BB0_32:
	and.b32  	%r345, %r251, 8192;
	setp.eq.s32 	%p17, %r345, 0;
	@%p17 bra 	$L__BB0_34;
	ld.global.u32 	%r346, [%rd6+260];
	xor.b32  	%r517, %r517, %r346;
	ld.global.u32 	%r347, [%rd6+264];
	xor.b32  	%r516, %r516, %r347;
	ld.global.u32 	%r348, [%rd6+268];
	xor.b32  	%r515, %r515, %r348;
	ld.global.u32 	%r349, [%rd6+272];
	xor.b32  	%r514, %r514, %r349;
	ld.global.u32 	%r350, [%rd6+276];
	xor.b32  	%r513, %r513, %r350;
$L__BB0_34:
	and.b32  	%r352, %r251, 16384;
	setp.eq.s32 	%p18, %r352, 0;
	@%p18 bra 	$L__BB0_36;
	ld.global.u32 	%r353, [%rd6+280];
	xor.b32  	%r517, %r517, %r353;
	ld.global.u32 	%r354, [%rd6+284];
	xor.b32  	%r516, %r516, %r354;
	ld.global.u32 	%r355, [%rd6+288];
	xor.b32  	%r515, %r515, %r355;
	ld.global.u32 	%r356, [%rd6+292];
	xor.b32  	%r514, %r514, %r356;
	ld.global.u32 	%r357, [%rd6+296];
	xor.b32  	%r513, %r513, %r357;
$L__BB0_36:
	and.b32  	%r359, %r251, 32768;
	setp.eq.s32 	%p19, %r359, 0;
	@%p19 bra 	$L__BB0_38;
	ld.global.u32 	%r360, [%rd6+300];
	xor.b32  	%r517, %r517, %r360;
	ld.global.u32 	%r361, [%rd6+304];
	xor.b32  	%r516, %r516, %r361;
	ld.global.u32 	%r362, [%rd6+308];
	xor.b32  	%r515, %r515, %r362;
	ld.global.u32 	%r363, [%rd6+312];
	xor.b32  	%r514, %r514, %r363;
	ld.global.u32 	%r364, [%rd6+316];
	xor.b32  	%r513, %r513, %r364;
$L__BB0_38:
	add.s32 	%r512, %r512, 16;
	setp.ne.s32 	%p20, %r512, 32;
	@%p20 bra 	$L__BB0_6;
	mad.lo.s32 	%r365, %r506, -31, %r11;
	add.s32 	%r506, %r365, 1;
	setp.ne.s32 	%p21, %r506, 5;
	@%p21 bra 	$L__BB0_5;
	st.global.u32 	[%rd2+4], %r517;
	st.global.u32 	[%rd2+8], %r516;
	st.global.u32 	[%rd2+12], %r515;
	st.global.u32 	[%rd2+16], %r514;
	st.global.u32 	[%rd2+20], %r513;
	add.s32 	%r500, %r500, 1;
	setp.lt.u32 	%p22, %r500, %r2;
	@%p22 bra 	$L__BB0_4;
$L__BB0_41:
	shr.u64 	%rd7, %rd21, 2;
	add.s32 	%r499, %r499, 1;
	setp.gt.u64 	%p23, %rd21, 3;
	mov.u64 	%rd21, %rd7;
	@%p23 bra 	$L__BB0_2;
	ld.global.v2.u32 	{%r608, %r609}, [%rd2];
	ld.global.v2.u32 	{%r610, %r611}, [%rd2+8];
	ld.global.v2.u32 	{%r612, %r613}, [%rd2+16];
$L__BB0_43:
	mov.b32 	%r366, 0;
	st.global.v2.u32 	[%rd2+24], {%r366, %r366};
	st.global.u32 	[%rd2+32], %r366;
	mov.b64 	%rd18, 0;
	st.global.u64 	[%rd2+40], %rd18;
	cvta.to.global.u64 	%rd19, %rd9;
	shl.b64 	%rd20, %rd1, 2;
	add.s64 	%rd8, %rd19, %rd20;
	st.global.u32 	[%rd8], %r366;
	setp.lt.s32 	%p24, %r236, 1;
	@%p24 bra 	$L__BB0_57;
	and.b32  	%r200, %r236, 3;
	setp.lt.u32 	%p25, %r236, 4;
	mov.b32 	%r614, 0;
	@%p25 bra 	$L__BB0_50;
	add.s32 	%r600, %r608, 1449748;
	and.b32  	%r369, %r236, 2147483644;
	neg.s32 	%r599, %r369;
	mov.b32 	%r614, 0;
$L__BB0_46:
	.pragma "nounroll";
	shr.u32 	%r370, %r609, 2;
	xor.b32  	%r371, %r370, %r609;
	shl.b32 	%r372, %r613, 4;
	shl.b32 	%r373, %r371, 1;
	xor.b32  	%r374, %r372, %r373;
	xor.b32  	%r375, %r374, %r613;
	xor.b32  	%r376, %r375, %r371;
	add.s32 	%r377, %r600, %r376;
	add.s32 	%r378, %r377, -1087311;
	cvt.rn.f32.u32 	%f1, %r378;
	fma.rn.f32 	%f2, %f1, 0f2F800000, 0f2F000000;
	shr.u32 	%r379, %r610, 2;
	xor.b32  	%r380, %r379, %r610;
	shl.b32 	%r381, %r376, 4;
	shl.b32 	%r382, %r380, 1;
	xor.b32  	%r383, %r382, %r381;
	xor.b32  	%r384, %r383, %r380;
	xor.b32  	%r385, %r384, %r376;
	add.s32 	%r386, %r600, %r385;
	add.s32 	%r387, %r386, -724874;
	cvt.rn.f32.u32 	%f3, %r387;
	fma.rn.f32 	%f4, %f3, 0f2F800000, 0f2F000000;
	mul.f32 	%f5, %f4, %f4;
	fma.rn.f32 	%f6, %f2, %f2, %f5;
	sqrt.rn.f32 	%f7, %f6;
	setp.lt.f32 	%p26, %f7, 0f3F800000;
	selp.u32 	%r388, 1, 0, %p26;
	add.s32 	%r389, %r614, %r388;
	shr.u32 	%r390, %r611, 2;
	xor.b32  	%r391, %r390, %r611;
	shl.b32 	%r392, %r385, 4;
	shl.b32 	%r393, %r391, 1;
	xor.b32  	%r394, %r392, %r393;
	xor.b32  	%r395, %r394, %r385;
	xor.b32  	%r396, %r395, %r391;
	add.s32 	%r397, %r600, %r396;
	add.s32 	%r398, %r397, -362437;
	cvt.rn.f32.u32 	%f8, %r398;
	fma.rn.f32 	%f9, %f8, 0f2F800000, 0f2F000000;
	shr.u32 	%r399, %r612, 2;
	xor.b32  	%r400, %r399, %r612;
	shl.b32 	%r401, %r396, 4;
	shl.b32 	%r402, %r400, 1;
	xor.b32  	%r403, %r402, %r401;
	xor.b32  	%r404, %r403, %r400;
	xor.b32  	%r609, %r404, %r396;
	shr.u32 	%r405, %r613, 2;
	xor.b32  	%r406, %r405, %r613;
	shl.b32 	%r407, %r609, 4;
	shl.b32 	%r408, %r406, 1;
	xor.b32  	%r409, %r407, %r408;
	xor.b32  	%r410, %r409, %r609;
	xor.b32  	%r610, %r410, %r406;
	shr.u32 	%r411, %r376, 2;
	xor.b32  	%r412, %r411, %r376;
	shl.b32 	%r413, %r610, 4;
	shl.b32 	%r414, %r412, 1;
	xor.b32  	%r415, %r414, %r413;
	xor.b32  	%r416, %r415, %r412;
	xor.b32  	%r611, %r416, %r610;
	shr.u32 	%r417, %r385, 2;
	xor.b32  	%r418, %r417, %r385;
	shl.b32 	%r419, %r611, 4;
	shl.b32 	%r420, %r418, 1;
	xor.b32  	%r421, %r419, %r420;
	xor.b32  	%r422, %r421, %r611;
	xor.b32  	%r612, %r422, %r418;
	shr.u32 	%r423, %r396, 2;
	xor.b32  	%r424, %r423, %r396;
	shl.b32 	%r425, %r612, 4;
	shl.b32 	%r426, %r424, 1;
	xor.b32  	%r427, %r426, %r425;
	xor.b32  	%r428, %r427, %r424;
	xor.b32  	%r613, %r428, %r612;
	add.s32 	%r429, %r600, %r613;
	add.s32 	%r430, %r609, %r600;
	cvt.rn.f32.u32 	%f10, %r430;
	fma.rn.f32 	%f11, %f10, 0f2F800000, 0f2F000000;
	mul.f32 	%f12, %f11, %f11;
	fma.rn.f32 	%f13, %f9, %f9, %f12;
	sqrt.rn.f32 	%f14, %f13;
	setp.lt.f32 	%p27, %f14, 0f3F800000;
	selp.u32 	%r431, 1, 0, %p27;
	add.s32 	%r432, %r389, %r431;
	or.pred  	%p28, %p26, %p27;
	add.s32 	%r433, %r600, %r610;
	add.s32 	%r434, %r433, 362437;
	cvt.rn.f32.u32 	%f15, %r434;
	fma.rn.f32 	%f16, %f15, 0f2F800000, 0f2F000000;
	add.s32 	%r435, %r600, %r611;
	add.s32 	%r436, %r435, 724874;
	cvt.rn.f32.u32 	%f17, %r436;
	fma.rn.f32 	%f18, %f17, 0f2F800000, 0f2F000000;
	mul.f32 	%f19, %f18, %f18;
	fma.rn.f32 	%f20, %f16, %f16, %f19;
	sqrt.rn.f32 	%f21, %f20;
	setp.lt.f32 	%p29, %f21, 0f3F800000;
	selp.u32 	%r437, 1, 0, %p29;
	add.s32 	%r438, %r432, %r437;
	or.pred  	%p30, %p28, %p29;
	add.s32 	%r439, %r600, %r612;
	add.s32 	%r440, %r439, 1087311;
	cvt.rn.f32.u32 	%f22, %r440;
	fma.rn.f32 	%f23, %f22, 0f2F800000, 0f2F000000;
	add.s32 	%r441, %r429, 1449748;
	cvt.rn.f32.u32 	%f24, %r441;
	fma.rn.f32 	%f25, %f24, 0f2F800000, 0f2F000000;
	mul.f32 	%f26, %f25, %f25;
	fma.rn.f32 	%f27, %f23, %f23, %f26;
	sqrt.rn.f32 	%f28, %f27;
	setp.lt.f32 	%p31, %f28, 0f3F800000;
	selp.u32 	%r442, 1, 0, %p31;
	add.s32 	%r614, %r438, %r442;
	or.pred  	%p32, %p30, %p31;
	not.pred 	%p33, %p32;
	@%p33 bra 	$L__BB0_48;
	st.global.u32 	[%rd8], %r614;
$L__BB0_48:
	add.s32 	%r600, %r600, 2899496;
	add.s32 	%r599, %r599, 4;
	setp.ne.s32 	%p34, %r599, 0;
	@%p34 bra 	$L__BB0_46;
	add.s32 	%r608, %r600, -1449748;
$L__BB0_50:
	setp.eq.s32 	%p35, %r200, 0;
	@%p35 bra 	$L__BB0_57;
	setp.eq.s32 	%p36, %r200, 1;
	@%p36 bra 	$L__BB0_54;
	shr.u32 	%r443, %r609, 2;
	xor.b32  	%r444, %r443, %r609;
	shl.b32 	%r445, %r613, 4;
	shl.b32 	%r446, %r444, 1;
	xor.b32  	%r447, %r445, %r446;
	xor.b32  	%r448, %r447, %r613;
	xor.b32  	%r227, %r448, %r444;
	add.s32 	%r449, %r608, %r227;
	add.s32 	%r450, %r449, 362437;
	cvt.rn.f32.u32 	%f29, %r450;
	fma.rn.f32 	%f30, %f29, 0f2F800000, 0f2F000000;
	shr.u32 	%r451, %r610, 2;
	xor.b32  	%r452, %r451, %r610;
	shl.b32 	%r453, %r227, 4;
	shl.b32 	%r454, %r452, 1;
	xor.b32  	%r455, %r454, %r453;
	xor.b32  	%r456, %r455, %r452;
	xor.b32  	%r457, %r456, %r227;
	add.s32 	%r458, %r608, %r457;
	add.s32 	%r459, %r458, 724874;
	cvt.rn.f32.u32 	%f31, %r459;
	fma.rn.f32 	%f32, %f31, 0f2F800000, 0f2F000000;
	mul.f32 	%f33, %f32, %f32;
	fma.rn.f32 	%f34, %f30, %f30, %f33;
	sqrt.rn.f32 	%f35, %f34;
	setp.lt.f32 	%p37, %f35, 0f3F800000;
	selp.u32 	%r460, 1, 0, %p37;
	add.s32 	%r461, %r614, %r460;
	shr.u32 	%r462, %r611, 2;
	xor.b32  	%r463, %r462, %r611;
	shl.b32 	%r464, %r457, 4;
	shl.b32 	%r465, %r463, 1;
	xor.b32  	%r466, %r464, %r465;
	xor.b32  	%r467, %r466, %r457;
	xor.b32  	%r468, %r467, %r463;
	add.s32 	%r469, %r608, %r468;
	add.s32 	%r470, %r469, 1087311;
	cvt.rn.f32.u32 	%f36, %r470;
	fma.rn.f32 	%f37, %f36, 0f2F800000, 0f2F000000;
	shr.u32 	%r471, %r612, 2;
	xor.b32  	%r472, %r471, %r612;
	shl.b32 	%r473, %r468, 4;
	shl.b32 	%r474, %r472, 1;
	xor.b32  	%r475, %r474, %r473;
	xor.b32  	%r476, %r475, %r472;
	xor.b32  	%r228, %r476, %r468;
	add.s32 	%r608, %r608, 1449748;
	add.s32 	%r477, %r228, %r608;
	cvt.rn.f32.u32 	%f38, %r477;
	fma.rn.f32 	%f39, %f38, 0f2F800000, 0f2F000000;
	mul.f32 	%f40, %f39, %f39;
	fma.rn.f32 	%f41, %f37, %f37, %f40;
	sqrt.rn.f32 	%f42, %f41;
	setp.lt.f32 	%p38, %f42, 0f3F800000;
	selp.u32 	%r478, 1, 0, %p38;
	add.s32 	%r614, %r461, %r478;
	or.pred  	%p39, %p37, %p38;
	not.pred 	%p40, %p39;
	mov.u32 	%r609, %r613;
	mov.u32 	%r610, %r227;
	mov.u32 	%r613, %r228;
	@%p40 bra 	$L__BB0_54;
	st.global.u32 	[%rd8], %r614;
$L__BB0_54:
	and.b32  	%r479, %r236, 1;
	setp.eq.b32 	%p41, %r479, 1;
	not.pred 	%p42, %p41;
	@%p42 bra 	$L__BB0_57;
	shr.u32 	%r480, %r609, 2;
	xor.b32  	%r481, %r480, %r609;
	shl.b32 	%r482, %r613, 4;
	shl.b32 	%r483, %r481, 1;
	xor.b32  	%r484, %r482, %r483;
	xor.b32  	%r485, %r484, %r613;
	xor.b32  	%r486, %r485, %r481;
	add.s32 	%r487, %r608, %r486;
	add.s32 	%r488, %r487, 362437;
	cvt.rn.f32.u32 	%f43, %r488;
	fma.rn.f32 	%f44, %f43, 0f2F800000, 0f2F000000;
	shr.u32 	%r489, %r610, 2;
	xor.b32  	%r490, %r489, %r610;
	shl.b32 	%r491, %r486, 4;
	shl.b32 	%r492, %r490, 1;
	xor.b32  	%r493, %r492, %r491;
	xor.b32  	%r494, %r493, %r490;
	xor.b32  	%r495, %r494, %r486;
	add.s32 	%r496, %r608, %r495;
	add.s32 	%r497, %r496, 724874;
	cvt.rn.f32.u32 	%f45, %r497;
	fma.rn.f32 	%f46, %f45, 0f2F800000, 0f2F000000;
	mul.f32 	%f47, %f46, %f46;
	fma.rn.f32 	%f48, %f44, %f44, %f47;
	sqrt.rn.f32 	%f49, %f48;
	setp.geu.f32 	%p43, %f49, 0f3F800000;
	@%p43 bra 	$L__BB0_57;
	add.s32 	%r498, %r614, 1;
	st.global.u32 	[%rd8], %r498;
$L__BB0_57:
	ret;

}


// ===== COMPILED SASS (sm_100) =====

	.target	sm_100

	.elftype	@"ET_EXEC"


//--------------------- .note.nv.tkinfo           --------------------------
	.section	.note.nv.tkinfo,"",@"SHT_NOTE"
	.sectionflags	@"SHF_NOTE_NV_TKINFO"
	.tkinfo
        /*0018*/ 	.word	0x00000002
        /*0030*/ 	.string	""
        /*0030*/ 	.string	"ptxas"
        /*0030*/ 	.string	"Cuda compilation tools, release 13.0, V13.0.88"
        /*0030*/ 	.string	"Build cuda_13.0.r13.0/compiler.36424714_0"
        /*0030*/ 	.string	"-arch sm_100 -m 64 "



//--------------------- .note.nv.cuinfo           --------------------------
	.section	.note.nv.cuinfo,"",@"SHT_NOTE"
	.sectionflags	@"SHF_NOTE_NV_CUINFO"
        /*0018*/ 	.short	0x0002
        /*001a*/ 	.short	0x0064
        /*001c*/ 	.short	0x0082
	.zero		2


//--------------------- .nv.info                  --------------------------
	.section	.nv.info,"",@"SHT_CUDA_INFO"
	.align	4


	//----- nvinfo : EIATTR_REGCOUNT
	.align		4
        /*0000*/ 	.byte	0x04, 0x2f
        /*0002*/ 	.short	(.L_10 - .L_9)
	.align		4
.L_9:
        /*0004*/ 	.word	index@(_Z8MCpointsPiiiP17curandStateXORWOW)
        /*0008*/ 	.word	0x00000020


	//----- nvinfo : EIATTR_FRAME_SIZE
	.align		4
.L_10:
        /*000c*/ 	.byte	0x04, 0x11
        /*000e*/ 	.short	(.L_12 - .L_11)
	.align		4
.L_11:
        /*0010*/ 	.word	index@($__internal_0_$__cuda_sm20_sqrt_rn_f32_slowpath)
        /*0014*/ 	.word	0x00000000


	//----- nvinfo : EIATTR_FRAME_SIZE
	.align		4
.L_12:
        /*0018*/ 	.byte	0x04, 0x11
        /*001a*/ 	.short	(.L_14 - .L_13)
	.align		4
.L_13:
        /*001c*/ 	.word	index@(_Z8MCpointsPiiiP17curandStateXORWOW)
        /*0020*/ 	.word	0x00000000


	//----- nvinfo : EIATTR_MIN_STACK_SIZE
	.align		4
.L_14:
        /*0024*/ 	.byte	0x04, 0x12
        /*0026*/ 	.short	(.L_16 - .L_15)
	.align		4
.L_15:
        /*0028*/ 	.word	index@(_Z8MCpointsPiiiP17curandStateXORWOW)
        /*002c*/ 	.word	0x00000000
.L_16:


//--------------------- .nv.compat                --------------------------
	.section	.nv.compat,"",@"SHT_CUDA_COMPAT_INFO"
	.align	4
        /*0000*/ 	.byte	0x02, 0x09, 0x00, 0x00, 0x02, 0x02, 0x01, 0x00, 0x02, 0x05, 0x05, 0x00, 0x03, 0x07, 0x01, 0x01
        /*0010*/ 	.byte	0x02, 0x03, 0x00, 0x00, 0x02, 0x06, 0x01, 0x00, 0x04, 0x0b, 0x08, 0x00, 0x01, 0x00, 0x00, 0x00
        /*0020*/ 	.byte	0x00, 0x00, 0x00, 0x00


//--------------------- .nv.info._Z8MCpointsPiiiP17curandStateXORWOW --------------------------
	.section	.nv.info._Z8MCpointsPiiiP17curandStateXORWOW,"",@"SHT_CUDA_INFO"
	.sectionflags	@""
	.align	4


	//----- nvinfo : EIATTR_CUDA_API_VERSION
	.align		4
        /*0000*/ 	.byte	0x04, 0x37
        /*0002*/ 	.short	(.L_18 - .L_17)
.L_17:
        /*0004*/ 	.word	0x00000082


	//----- nvinfo : EIATTR_KPARAM_INFO
	.align		4
.L_18:
        /*0008*/ 	.byte	0x04, 0x17
        /*000a*/ 	.short	(.L_20 - .L_19)
.L_19:
        /*000c*/ 	.word	0x00000000
        /*0010*/ 	.short	0x0003
        /*0012*/ 	.short	0x0010
        /*0014*/ 	.byte	0x00, 0xf5, 0x21, 0x00


	//----- nvinfo : EIATTR_KPARAM_INFO
	.align		4
.L_20:
        /*0018*/ 	.byte	0x04, 0x17
        /*001a*/ 	.short	(.L_22 - .L_21)
.L_21:
        /*001c*/ 	.word	0x00000000
        /*0020*/ 	.short	0x0002
        /*0022*/ 	.short	0x000c
        /*0024*/ 	.byte	0x00, 0xf0, 0x11, 0x00


	//----- nvinfo : EIATTR_KPARAM_INFO
	.align		4
.L_22:
        /*0028*/ 	.byte	0x04, 0x17
        /*002a*/ 	.short	(.L_24 - .L_23)
.L_23:
        /*002c*/ 	.word	0x00000000
        /*0030*/ 	.short	0x0001
        /*0032*/ 	.short	0x0008
        /*0034*/ 	.byte	0x00, 0xf0, 0x11, 0x00


	//----- nvinfo : EIATTR_KPARAM_INFO
	.align		4
.L_24:
        /*0038*/ 	.byte	0x04, 0x17
        /*003a*/ 	.short	(.L_26 - .L_25)
.L_25:
        /*003c*/ 	.word	0x00000000
        /*0040*/ 	.short	0x0000
        /*0042*/ 	.short	0x0000
        /*0044*/ 	.byte	0x00, 0xf5, 0x21, 0x00


	//----- nvinfo : EIATTR_SPARSE_MMA_MASK
	.align		4
.L_26:
        /*0048*/ 	.byte	0x03, 0x50
        /*004a*/ 	.short	0x0000


	//----- nvinfo : EIATTR_MAXREG_COUNT
	.align		4
        /*004c*/ 	.byte	0x03, 0x1b
        /*004e*/ 	.short	0x00ff


	//----- nvinfo : EIATTR_MERCURY_ISA_VERSION
	.align		4
        /*0050*/ 	.byte	0x03, 0x5f
        /*0052*/ 	.short	0x0101


	//----- nvinfo : EIATTR_VRC_CTA_INIT_COUNT
	.align		4
        /*0054*/ 	.byte	0x02, 0x4a
	.zero		1
	.zero		1


	//----- nvinfo : EIATTR_EXIT_INSTR_OFFSETS
	.align		4
        /*0058*/ 	.byte	0x04, 0x1c
        /*005a*/ 	.short	(.L_28 - .L_27)


	//   ....[0]....
.L_27:
        /*005c*/ 	.word	0x00000fa0


	//   ....[1]....
        /*0060*/ 	.word	0x00001a60


	//   ....[2]....
        /*0064*/ 	.word	0x00001fe0


	//   ....[3]....
        /*0068*/ 	.word	0x00002230


	//   ....[4]....
        /*006c*/ 	.word	0x00002260


	//----- nvinfo : EIATTR_CRS_STACK_SIZE
	.align		4
.L_28:
        /*0070*/ 	.byte	0x04, 0x1e
        /*0072*/ 	.short	(.L_30 - .L_29)
.L_29:
        /*0074*/ 	.word	0x00000000


	//----- nvinfo : EIATTR_CBANK_PARAM_SIZE
	.align		4
.L_30:
        /*0078*/ 	.byte	0x03, 0x19
        /*007a*/ 	.short	0x0018


	//----- nvinfo : EIATTR_PARAM_CBANK
	.align		4
        /*007c*/ 	.byte	0x04, 0x0a
        /*007e*/ 	.short	(.L_32 - .L_31)
	.align		4
.L_31:
        /*0080*/ 	.word	index@(.nv.constant0._Z8MCpointsPiiiP17curandStateXORWOW)
        /*0084*/ 	.short	0x0380
        /*0086*/ 	.short	0x0018


	//----- nvinfo : EIATTR_SW_WAR
	.align		4
.L_32:
        /*0088*/ 	.byte	0x04, 0x36
        /*008a*/ 	.short	(.L_34 - .L_33)
.L_33:
        /*008c*/ 	.word	0x00000008
.L_34:


//--------------------- .nv.callgraph             --------------------------
	.section	.nv.callgraph,"",@"SHT_CUDA_CALLGRAPH"
	.align	4
	.sectionentsize	8
	.align		4
        /*0000*/ 	.word	0x00000000
	.align		4
        /*0004*/ 	.word	0xffffffff
	.align		4
        /*0008*/ 	.word	0x00000000
	.align		4
        /*000c*/ 	.word	0xfffffffe
	.align		4
        /*0010*/ 	.word	0x00000000
	.align		4
        /*0014*/ 	.word	0xfffffffd
	.align		4
        /*0018*/ 	.word	0x00000000
	.align		4
        /*001c*/ 	.word	0xfffffffc


//--------------------- .nv.constant4             --------------------------
	.section	.nv.constant4,"a",@progbits
	.align	8
	.align		8
.nv.constant4:
        /*0000*/ 	.dword	precalc_xorwow_matrix
	.align		8
        /*0008*/ 	.dword	precalc_xorwow_offset_matrix
	.align		8
        /*0010*/ 	.dword	mrg32k3aM1
	.align		8
        /*0018*/ 	.dword	mrg32k3aM2
	.align		8
        /*0020*/ 	.dword	mrg32k3aM1SubSeq
	.align		8
        /*0028*/ 	.dword	mrg32k3aM2SubSeq
	.align		8
        /*0030*/ 	.dword	mrg32k3aM1Seq
	.align		8
        /*0038*/ 	.dword	mrg32k3aM2Seq


//--------------------- .nv.constant3             --------------------------
	.section	.nv.constant3,"a",@progbits
	.align	8
.nv.constant3:
	.type		__cr_lgamma_table,@object
	.size		__cr_lgamma_table,(.L_8 - __cr_lgamma_table)
__cr_lgamma_table:
        /*0000*/ 	.byte	0x00, 0x00, 0x00, 0x00, 0x00, 0x00, 0x00, 0x00, 0x00, 0x00, 0x00, 0x00, 0x00, 0x00, 0x00, 0x00
        /*0010*/ 	.byte	0xef, 0x39, 0xfa, 0xfe, 0x42, 0x2e, 0xe6, 0x3f, 0x02, 0x20, 0x2a, 0xfa, 0x0b, 0xab, 0xfc, 0x3f
        /*0020*/ 	.byte	0xf9, 0x2c, 0x92, 0x7c, 0xa7, 0x6c, 0x09, 0x40, 0xc9, 0x79, 0x44, 0x3c, 0x64, 0x26, 0x13, 0x40
        /*0030*/ 	.byte	0xca, 0x01, 0xcf, 0x3a, 0x27, 0x51, 0x1a, 0x40, 0x30, 0xcc, 0x2d, 0xf3, 0xe1, 0x0c, 0x21, 0x40
        /*0040*/ 	.byte	0x0d, 0xb7, 0xfc, 0x82, 0x8e, 0x35, 0x25, 0x40
.L_8:


//--------------------- .text._Z8MCpointsPiiiP17curandStateXORWOW --------------------------
	.section	.text._Z8MCpointsPiiiP17curandStateXORWOW,"ax",@progbits
	.align	128
        .global         _Z8MCpointsPiiiP17curandStateXORWOW
        .type           _Z8MCpointsPiiiP17curandStateXORWOW,@function
        .size           _Z8MCpointsPiiiP17curandStateXORWOW,(.L_x_35 - _Z8MCpointsPiiiP17curandStateXORWOW)
        .other          _Z8MCpointsPiiiP17curandStateXORWOW,@"STO_CUDA_ENTRY STV_DEFAULT"
_Z8MCpointsPiiiP17curandStateXORWOW:
.text._Z8MCpointsPiiiP17curandStateXORWOW:
[----:B------:R-:W-:Y:S01]  /*0000*/  LDC R1, c[0x0][0x37c] ;  /* 0x0000df00ff017b82 */ /* 0x000fe20000000800 */
[----:B------:R-:W0:Y:S07]  /*0010*/  S2R R0, SR_TID.X ;  /* 0x0000000000007919 */ /* 0x000e2e0000002100 */
[----:B------:R-:W0:Y:S01]  /*0020*/  S2UR UR6, SR_CTAID.X ;  /* 0x00000000000679c3 */ /* 0x000e220000002500 */
[----:B------:R-:W1:Y:S01]  /*0030*/  LDCU.64 UR4, c[0x0][0x358] ;  /* 0x00006b00ff0477ac */ /* 0x000e620008000a00 */
[----:B------:R-:W-:Y:S01]  /*0040*/  IMAD.MOV.U32 R2, RZ, RZ, 0x3198c20f ;  /* 0x3198c20fff027424 */ /* 0x000fe200078e00ff */
[----:B------:R-:W-:Y:S01]  /*0050*/  BSSY.RECONVERGENT B0, `(.L_x_0) ;  /* 0x00000eb000007945 */ /* 0x000fe20003800200 */
[----:B------:R-:W-:-:S02]  /*0060*/  IMAD.MOV.U32 R3, RZ, RZ, 0x5efdb30c ;  /* 0x5efdb30cff037424 */ /* 0x000fc400078e00ff */
[----:B------:R-:W-:Y:S02]  /*0070*/  IMAD.MOV.U32 R14, RZ, RZ, 0x423bb012 ;  /* 0x423bb012ff0e7424 */ /* 0x000fe400078e00ff */
[----:B------:R-:W0:Y:S01]  /*0080*/  LDC R13, c[0x0][0x360] ;  /* 0x0000d800ff0d7b82 */ /* 0x000e220000000800 */
[----:B------:R-:W-:Y:S02]  /*0090*/  IMAD.MOV.U32 R15, RZ, RZ, -0x75bd8fc ;  /* 0xf8a42704ff0f7424 */ /* 0x000fe400078e00ff */
[----:B------:R-:W-:Y:S02]  /*00a0*/  IMAD.MOV.U32 R16, RZ, RZ, -0x23270784 ;  /* 0xdcd8f87cff107424 */ /* 0x000fe400078e00ff */
[----:B------:R-:W-:Y:S02]  /*00b0*/  IMAD.MOV.U32 R17, RZ, RZ, 0x57fa2510 ;  /* 0x57fa2510ff117424 */ /* 0x000fe400078e00ff */
[----:B------:R-:W-:Y:S01]  /*00c0*/  IMAD.MOV.U32 R9, RZ, RZ, 0x5efdb30c ;  /* 0x5efdb30cff097424 */ /* 0x000fe200078e00ff */
[----:B------:R-:W2:Y:S01]  /*00d0*/  LDC.64 R10, c[0x0][0x390] ;  /* 0x0000e400ff0a7b82 */ /* 0x000ea20000000a00 */
[----:B------:R-:W-:-:S02]  /*00e0*/  IMAD.MOV.U32 R8, RZ, RZ, 0x3198c20f ;  /* 0x3198c20fff087424 */ /* 0x000fc400078e00ff */
[----:B------:R-:W-:Y:S02]  /*00f0*/  IMAD.MOV.U32 R7, RZ, RZ, -0x75bd8fc ;  /* 0xf8a42704ff077424 */ /* 0x000fe400078e00ff */
[----:B------:R-:W-:Y:S02]  /*0100*/  IMAD.MOV.U32 R6, RZ, RZ, 0x423bb012 ;  /* 0x423bb012ff067424 */ /* 0x000fe400078e00ff */
[----:B------:R-:W-:Y:S02]  /*0110*/  IMAD.MOV.U32 R5, RZ, RZ, 0x57fa2510 ;  /* 0x57fa2510ff057424 */ /* 0x000fe400078e00ff */
[----:B------:R-:W-:Y:S02]  /*0120*/  IMAD.MOV.U32 R4, RZ, RZ, -0x23270784 ;  /* 0xdcd8f87cff047424 */ /* 0x000fe400078e00ff */
[----:B0-----:R-:W-:-:S05]  /*0130*/  IMAD R13, R13, UR6, R0 ;  /* 0x000000060d0d7c24 */ /* 0x001fca000f8e0200 */
[C---:B------:R-:W-:Y:S02]  /*0140*/  ISETP.NE.AND P0, PT, R13.reuse, RZ, PT ;  /* 0x000000ff0d00720c */ /* 0x040fe40003f05270 */
[----:B------:R-:W-:Y:S01]  /*0150*/  SHF.R.S32.HI R0, RZ, 0x1f, R13 ;  /* 0x0000001fff007819 */ /* 0x000fe2000001140d */
[----:B--2---:R-:W-:-:S05]  /*0160*/  IMAD.WIDE R10, R13, 0x30, R10 ;  /* 0x000000300d0a7825 */ /* 0x004fca00078e020a */
[----:B-1----:R0:W-:Y:S04]  /*0170*/  STG.E.64 desc[UR4][R10.64], R2 ;  /* 0x000000020a007986 */ /* 0x0021e8000c101b04 */
[----:B------:R0:W-:Y:S04]  /*0180*/  STG.E.64 desc[UR4][R10.64+0x8], R14 ;  /* 0x0000080e0a007986 */ /* 0x0001e8000c101b04 */
[----:B------:R0:W-:Y:S01]  /*0190*/  STG.E.64 desc[UR4][R10.64+0x10], R16 ;  /* 0x000010100a007986 */ /* 0x0001e2000c101b04 */
[----:B------:R-:W-:Y:S05]  /*01a0*/  @!P0 BRA `(.L_x_1) ;  /* 0x0000000c00548947 */ /* 0x000fea0003800000 */
[----:B------:R-:W-:Y:S01]  /*01b0*/  BSSY.RECONVERGENT B1, `(.L_x_2) ;  /* 0x00000d1000017945 */ /* 0x000fe20003800200 */
[----:B------:R-:W-:Y:S02]  /*01c0*/  IMAD.MOV.U32 R12, RZ, RZ, RZ ;  /* 0x000000ffff0c7224 */ /* 0x000fe400078e00ff */
[----:B0-----:R-:W-:Y:S02]  /*01d0*/  IMAD.MOV.U32 R14, RZ, RZ, R13 ;  /* 0x000000ffff0e7224 */ /* 0x001fe400078e000d */
[----:B------:R-:W-:-:S07]  /*01e0*/  IMAD.MOV.U32 R15, RZ, RZ, R0 ;  /* 0x000000ffff0f7224 */ /* 0x000fce00078e0000 */
.L_x_8:
[----:B------:R-:W-:Y:S01]  /*01f0*/  LOP3.LUT R16, R14, 0x3, RZ, 0xc0, !PT ;  /* 0x000000030e107812 */ /* 0x000fe200078ec0ff */
[----:B------:R-:W-:Y:S03]  /*0200*/  BSSY.RECONVERGENT B2, `(.L_x_3) ;  /* 0x00000c5000027945 */ /* 0x000fe60003800200 */
[----:B------:R-:W-:-:S04]  /*0210*/  ISETP.NE.U32.AND P0, PT, R16, RZ, PT ;  /* 0x000000ff1000720c */ /* 0x000fc80003f05070 */
[----:B------:R-:W-:-:S13]  /*0220*/  ISETP.NE.AND.EX P0, PT, RZ, RZ, PT, P0 ;  /* 0x000000ffff00720c */ /* 0x000fda0003f05300 */
[----:B0-----:R-:W-:Y:S05]  /*0230*/  @!P0 BRA `(.L_x_4) ;  /* 0x0000000c00048947 */ /* 0x001fea0003800000 */
[----:B------:R-:W0:Y:S01]  /*0240*/  LDC.64 R6, c[0x4][RZ] ;  /* 0x01000000ff067b82 */ /* 0x000e220000000a00 */
[----:B------:R-:W-:Y:S02]  /*0250*/  IMAD.MOV.U32 R17, RZ, RZ, RZ ;  /* 0x000000ffff117224 */ /* 0x000fe400078e00ff */
[----:B0-----:R-:W-:-:S07]  /*0260*/  IMAD.WIDE.U32 R6, R12, 0xc80, R6 ;  /* 0x00000c800c067825 */ /* 0x001fce00078e0006 */
.L_x_7:
[----:B0-----:R-:W-:Y:S01]  /*0270*/  IMAD.MOV.U32 R19, RZ, RZ, RZ ;  /* 0x000000ffff137224 */ /* 0x001fe200078e00ff */
[----:B------:R-:W-:Y:S01]  /*0280*/  CS2R R4, SRZ ;  /* 0x0000000000047805 */ /* 0x000fe2000001ff00 */
[----:B------:R-:W-:Y:S01]  /*0290*/  IMAD.MOV.U32 R21, RZ, RZ, RZ ;  /* 0x000000ffff157224 */ /* 0x000fe200078e00ff */
[----:B------:R-:W-:-:S07]  /*02a0*/  CS2R R2, SRZ ;  /* 0x0000000000027805 */ /* 0x000fce000001ff00 */
.L_x_6:
[----:B------:R-:W-:-:S05]  /*02b0*/  IMAD.WIDE.U32 R8, R21, 0x4, R10 ;  /* 0x0000000415087825 */ /* 0x000fca00078e000a */
[----:B------:R0:W5:Y:S01]  /*02c0*/  LDG.E R18, desc[UR4][R8.64+0x4] ;  /* 0x0000040408127981 */ /* 0x000162000c1e1900 */
[----:B------:R-:W-:Y:S02]  /*02d0*/  IMAD.SHL.U32 R20, R21, 0x20, RZ ;  /* 0x0000002015147824 */ /* 0x000fe400078e00ff */
[----:B------:R-:W-:-:S07]  /*02e0*/  IMAD.MOV.U32 R23, RZ, RZ, RZ ;  /* 0x000000ffff177224 */ /* 0x000fce00078e00ff */
.L_x_5:
[----:B-----5:R-:W-:Y:S01]  /*02f0*/  SHF.R.U32.HI R24, RZ, R23, R18 ;  /* 0x00000017ff187219 */ /* 0x020fe20000011612 */
[----:B0-----:R-:W-:-:S03]  /*0300*/  IMAD.IADD R8, R20, 0x1, R23 ;  /* 0x0000000114087824 */ /* 0x001fc600078e0217 */
[----:B------:R-:W-:-:S04]  /*0310*/  LOP3.LUT R9, R24, 0x1, RZ, 0xc0, !PT ;  /* 0x0000000118097812 */ /* 0x000fc800078ec0ff */
[----:B------:R-:W-:Y:S01]  /*0320*/  ISETP.NE.U32.AND P0, PT, R9, 0x1, PT ;  /* 0x000000010900780c */ /* 0x000fe20003f05070 */
[----:B------:R-:W-:-:S03]  /*0330*/  IMAD R9, R8, 0x5, RZ ;  /* 0x0000000508097824 */ /* 0x000fc600078e02ff */
[----:B------:R-:W-:Y:S01]  /*0340*/  R2P PR, R24, 0x7e ;  /* 0x0000007e18007804 */ /* 0x000fe20000000000 */
[----:B------:R-:W-:-:S08]  /*0350*/  IMAD.WIDE.U32 R8, R9, 0x4, R6 ;  /* 0x0000000409087825 */ /* 0x000fd000078e0006 */
[----:B------:R-:W2:Y:S04]  /*0360*/  @!P0 LDG.E R26, desc[UR4][R8.64+0x10] ;  /* 0x00001004081a8981 */ /* 0x000ea8000c1e1900 */
[----:B------:R-:W3:Y:S04]  /*0370*/  @P1 LDG.E R28, desc[UR4][R8.64+0x24] ;  /* 0x00002404081c1981 */ /* 0x000ee8000c1e1900 */
[----:B------:R-:W4:Y:S04]  /*0380*/  @!P0 LDG.E R22, desc[UR4][R8.64] ;  /* 0x0000000408168981 */ /* 0x000f28000c1e1900 */
[----:B------:R-:W4:Y:S04]  /*0390*/  @P2 LDG.E R25, desc[UR4][R8.64+0x38] ;  /* 0x0000380408192981 */ /* 0x000f28000c1e1900 */
[----:B------:R-:W4:Y:S01]  /*03a0*/  @P1 LDG.E R27, desc[UR4][R8.64+0x20] ;  /* 0x00002004081b1981 */ /* 0x000f22000c1e1900 */
[----:B--2---:R-:W-:-:S03]  /*03b0*/  @!P0 LOP3.LUT R5, R5, R26, RZ, 0x3c, !PT ;  /* 0x0000001a05058212 */ /* 0x004fc600078e3cff */
[----:B------:R-:W2:Y:S01]  /*03c0*/  @P3 LDG.E R26, desc[UR4][R8.64+0x4c] ;  /* 0x00004c04081a3981 */ /* 0x000ea2000c1e1900 */
[----:B---3--:R-:W-:-:S03]  /*03d0*/  @P1 LOP3.LUT R5, R5, R28, RZ, 0x3c, !PT ;  /* 0x0000001c05051212 */ /* 0x008fc600078e3cff */
[----:B------:R-:W3:Y:S01]  /*03e0*/  @P4 LDG.E R28, desc[UR4][R8.64+0x60] ;  /* 0x00006004081c4981 */ /* 0x000ee2000c1e1900 */
[----:B----4-:R-:W-:-:S03]  /*03f0*/  @!P0 LOP3.LUT R19, R19, R22, RZ, 0x3c, !PT ;  /* 0x0000001613138212 */ /* 0x010fc600078e3cff */
[----:B------:R-:W4:Y:S01]  /*0400*/  @!P0 LDG.E R22, desc[UR4][R8.64+0x8] ;  /* 0x0000080408168981 */ /* 0x000f22000c1e1900 */
[----:B------:R-:W-:-:S03]  /*0410*/  @P2 LOP3.LUT R5, R5, R25, RZ, 0x3c, !PT ;  /* 0x0000001905052212 */ /* 0x000fc600078e3cff */
[----:B------:R-:W3:Y:S01]  /*0420*/  @!P0 LDG.E R25, desc[UR4][R8.64+0x4] ;  /* 0x0000040408198981 */ /* 0x000ee2000c1e1900 */
[----:B--2---:R-:W-:-:S03]  /*0430*/  @P3 LOP3.LUT R5, R5, R26, RZ, 0x3c, !PT ;  /* 0x0000001a05053212 */ /* 0x004fc600078e3cff */
[----:B------:R-:W2:Y:S01]  /*0440*/  @P5 LDG.E R26, desc[UR4][R8.64+0x74] ;  /* 0x00007404081a5981 */ /* 0x000ea2000c1e1900 */
[----:B----4-:R-:W-:-:S03]  /*0450*/  @!P0 LOP3.LUT R3, R3, R22, RZ, 0x3c, !PT ;  /* 0x0000001603038212 */ /* 0x010fc600078e3cff */
[----:B------:R-:W4:Y:S01]  /*0460*/  @P1 LDG.E R22, desc[UR4][R8.64+0x14] ;  /* 0x0000140408161981 */ /* 0x000f22000c1e1900 */
[----:B---3--:R-:W-:-:S03]  /*0470*/  @!P0 LOP3.LUT R2, R2, R25, RZ, 0x3c, !PT ;  /* 0x0000001902028212 */ /* 0x008fc600078e3cff */
[----:B------:R-:W3:Y:S01]  /*0480*/  @!P0 LDG.E R25, desc[UR4][R8.64+0xc] ;  /* 0x00000c0408198981 */ /* 0x000ee2000c1e1900 */
[----:B------:R-:W-:-:S03]  /*0490*/  @P4 LOP3.LUT R5, R5, R28, RZ, 0x3c, !PT ;  /* 0x0000001c05054212 */ /* 0x000fc600078e3cff */
[----:B------:R-:W3:Y:S01]  /*04a0*/  @P6 LDG.E R28, desc[UR4][R8.64+0x88] ;  /* 0x00008804081c6981 */ /* 0x000ee2000c1e1900 */
[----:B--2---:R-:W-:-:S03]  /*04b0*/  @P5 LOP3.LUT R5, R5, R26, RZ, 0x3c, !PT ;  /* 0x0000001a05055212 */ /* 0x004fc600078e3cff */
[----:B------:R-:W2:Y:S01]  /*04c0*/  @P2 LDG.E R26, desc[UR4][R8.64+0x28] ;  /* 0x00002804081a2981 */ /* 0x000ea2000c1e1900 */
[----:B----4-:R-:W-:-:S03]  /*04d0*/  @P1 LOP3.LUT R19, R19, R22, RZ, 0x3c, !PT ;  /* 0x0000001613131212 */ /* 0x010fc600078e3cff */
[----:B------:R-:W4:Y:S01]  /*04e0*/  @P1 LDG.E R22, desc[UR4][R8.64+0x1c] ;  /* 0x00001c0408161981 */ /* 0x000f22000c1e1900 */
[----:B---3--:R-:W-:-:S03]  /*04f0*/  @!P0 LOP3.LUT R4, R4, R25, RZ, 0x3c, !PT ;  /* 0x0000001904048212 */ /* 0x008fc600078e3cff */
[----:B------:R-:W3:Y:S01]  /*0500*/  @P1 LDG.E R25, desc[UR4][R8.64+0x18] ;  /* 0x0000180408191981 */ /* 0x000ee2000c1e1900 */
[----:B------:R-:W-:-:S03]  /*0510*/  @P1 LOP3.LUT R4, R4, R27, RZ, 0x3c, !PT ;  /* 0x0000001b04041212 */ /* 0x000fc600078e3cff */
[----:B------:R-:W3:Y:S01]  /*0520*/  @P2 LDG.E R27, desc[UR4][R8.64+0x34] ;  /* 0x00003404081b2981 */ /* 0x000ee2000c1e1900 */
[----:B--2---:R-:W-:-:S03]  /*0530*/  @P2 LOP3.LUT R19, R19, R26, RZ, 0x3c, !PT ;  /* 0x0000001a13132212 */ /* 0x004fc600078e3cff */
[----:B------:R-:W2:Y:S01]  /*0540*/  @P3 LDG.E R26, desc[UR4][R8.64+0x3c] ;  /* 0x00003c04081a3981 */ /* 0x000ea2000c1e1900 */
[----:B----4-:R-:W-:-:S03]  /*0550*/  @P1 LOP3.LUT R3, R3, R22, RZ, 0x3c, !PT ;  /* 0x0000001603031212 */ /* 0x010fc600078e3cff */
[----:B------:R-:W4:Y:S01]  /*0560*/  @P2 LDG.E R22, desc[UR4][R8.64+0x30] ;  /* 0x0000300408162981 */ /* 0x000f22000c1e1900 */
[----:B---3--:R-:W-:-:S03]  /*0570*/  @P1 LOP3.LUT R2, R2, R25, RZ, 0x3c, !PT ;  /* 0x0000001902021212 */ /* 0x008fc600078e3cff */
        /* <DEDUP_REMOVED lines=25> */
[----:B------:R-:W-:Y:S02]  /*0710*/  LOP3.LUT P0, RZ, R24, 0x80, RZ, 0xc0, !PT ;  /* 0x0000008018ff7812 */ /* 0x000fe4000780c0ff */
[----:B------:R-:W-:Y:S02]  /*0720*/  @P5 LOP3.LUT R4, R4, R27, RZ, 0x3c, !PT ;  /* 0x0000001b04045212 */ /* 0x000fe400078e3cff */
[----:B------:R-:W3:Y:S01]  /*0730*/  @P6 LDG.E R27, desc[UR4][R8.64+0x84] ;  /* 0x00008404081b6981 */ /* 0x000ee2000c1e1900 */
[----:B--2---:R-:W-:-:S08]  /*0740*/  @P6 LOP3.LUT R19, R19, R26, RZ, 0x3c, !PT ;  /* 0x0000001a13136212 */ /* 0x004fd000078e3cff */
        /* <DEDUP_REMOVED lines=13> */
[----:B------:R-:W-:Y:S02]  /*0820*/  @P6 LOP3.LUT R5, R5, R28, RZ, 0x3c, !PT ;  /* 0x0000001c05056212 */ /* 0x000fe400078e3cff */
[----:B------:R-:W-:Y:S02]  /*0830*/  @P0 LOP3.LUT R4, R4, R27, RZ, 0x3c, !PT ;  /* 0x0000001b04040212 */ /* 0x000fe400078e3cff */
[----:B--2---:R-:W-:Y:S02]  /*0840*/  @P0 LOP3.LUT R5, R5, R26, RZ, 0x3c, !PT ;  /* 0x0000001a05050212 */ /* 0x004fe400078e3cff */
[----:B----4-:R-:W-:Y:S02]  /*0850*/  @P0 LOP3.LUT R3, R3, R22, RZ, 0x3c, !PT ;  /* 0x0000001603030212 */ /* 0x010fe400078e3cff */
[----:B---3--:R-:W-:Y:S02]  /*0860*/  @P0 LOP3.LUT R2, R2, R25, RZ, 0x3c, !PT ;  /* 0x0000001902020212 */ /* 0x008fe400078e3cff */
[----:B------:R-:W-:-:S13]  /*0870*/  R2P PR, R24.B1, 0x7f ;  /* 0x0000007f18007804 */ /* 0x000fda0000001000 */
[----:B------:R-:W2:Y:S04]  /*0880*/  @P0 LDG.E R25, desc[UR4][R8.64+0xa4] ;  /* 0x0000a40408190981 */ /* 0x000ea8000c1e1900 */
[----:B------:R-:W3:Y:S04]  /*0890*/  @P0 LDG.E R22, desc[UR4][R8.64+0xa0] ;  /* 0x0000a00408160981 */ /* 0x000ee8000c1e1900 */
[----:B------:R-:W4:Y:S04]  /*08a0*/  @P0 LDG.E R26, desc[UR4][R8.64+0xa8] ;  /* 0x0000a804081a0981 */ /* 0x000f28000c1e1900 */
[----:B------:R-:W4:Y:S01]  /*08b0*/  @P1 LDG.E R27, desc[UR4][R8.64+0xb8] ;  /* 0x0000b804081b1981 */ /* 0x000f22000c1e1900 */
[----:B--2---:R-:W-:-:S03]  /*08c0*/  @P0 LOP3.LUT R2, R2, R25, RZ, 0x3c, !PT ;  /* 0x0000001902020212 */ /* 0x004fc600078e3cff */
[----:B------:R-:W2:Y:S01]  /*08d0*/  @P0 LDG.E R25, desc[UR4][R8.64+0xac] ;  /* 0x0000ac0408190981 */ /* 0x000ea2000c1e1900 */
[----:B---3--:R-:W-:-:S03]  /*08e0*/  @P0 LOP3.LUT R19, R19, R22, RZ, 0x3c, !PT ;  /* 0x0000001613130212 */ /* 0x008fc600078e3cff */
[----:B------:R-:W3:Y:S01]  /*08f0*/  @P0 LDG.E R22, desc[UR4][R8.64+0xb0] ;  /* 0x0000b00408160981 */ /* 0x000ee2000c1e1900 */
[----:B----4-:R-:W-:-:S03]  /*0900*/  @P0 LOP3.LUT R3, R3, R26, RZ, 0x3c, !PT ;  /* 0x0000001a03030212 */ /* 0x010fc600078e3cff */
[----:B------:R-:W4:Y:S01]  /*0910*/  @P1 LDG.E R26, desc[UR4][R8.64+0xb4] ;  /* 0x0000b404081a1981 */ /* 0x000f22000c1e1900 */
[----:B--2---:R-:W-:-:S03]  /*0920*/  @P0 LOP3.LUT R4, R4, R25, RZ, 0x3c, !PT ;  /* 0x0000001904040212 */ /* 0x004fc600078e3cff */
[----:B------:R-:W2:Y:S01]  /*0930*/  @P1 LDG.E R25, desc[UR4][R8.64+0xc0] ;  /* 0x0000c00408191981 */ /* 0x000ea2000c1e1900 */
[----:B---3--:R-:W-:Y:S02]  /*0940*/  @P0 LOP3.LUT R5, R5, R22, RZ, 0x3c, !PT ;  /* 0x0000001605050212 */ /* 0x008fe400078e3cff */
[----:B------:R-:W-:Y:S01]  /*0950*/  LOP3.LUT P0, RZ, R24, 0x8000, RZ, 0xc0, !PT ;  /* 0x0000800018ff7812 */ /* 0x000fe2000780c0ff */
[----:B------:R-:W3:Y:S04]  /*0960*/  @P1 LDG.E R22, desc[UR4][R8.64+0xbc] ;  /* 0x0000bc0408161981 */ /* 0x000ee8000c1e1900 */
[----:B------:R-:W3:Y:S01]  /*0970*/  @P1 LDG.E R24, desc[UR4][R8.64+0xc4] ;  /* 0x0000c40408181981 */ /* 0x000ee2000c1e1900 */
[----:B----4-:R-:W-:-:S03]  /*0980*/  @P1 LOP3.LUT R19, R19, R26, RZ, 0x3c, !PT ;  /* 0x0000001a13131212 */ /* 0x010fc600078e3cff */
[----:B------:R-:W4:Y:S01]  /*0990*/  @P2 LDG.E R26, desc[UR4][R8.64+0xc8] ;  /* 0x0000c804081a2981 */ /* 0x000f22000c1e1900 */
[----:B------:R-:W-:-:S03]  /*09a0*/  @P1 LOP3.LUT R2, R2, R27, RZ, 0x3c, !PT ;  /* 0x0000001b02021212 */ /* 0x000fc600078e3cff */
[----:B------:R-:W4:Y:S04]  /*09b0*/  @P2 LDG.E R27, desc[UR4][R8.64+0xd4] ;  /* 0x0000d404081b2981 */ /* 0x000f28000c1e1900 */
[----:B------:R-:W4:Y:S01]  /*09c0*/  @P0 LDG.E R29, desc[UR4][R8.64+0x138] ;  /* 0x00013804081d0981 */ /* 0x000f22000c1e1900 */
[----:B--2---:R-:W-:-:S03]  /*09d0*/  @P1 LOP3.LUT R4, R4, R25, RZ, 0x3c, !PT ;  /* 0x0000001904041212 */ /* 0x004fc600078e3cff */
[----:B------:R-:W2:Y:S01]  /*09e0*/  @P2 LDG.E R25, desc[UR4][R8.64+0xcc] ;  /* 0x0000cc0408192981 */ /* 0x000ea2000c1e1900 */
[----:B---3--:R-:W-:-:S03]  /*09f0*/  @P1 LOP3.LUT R3, R3, R22, RZ, 0x3c, !PT ;  /* 0x0000001603031212 */ /* 0x008fc600078e3cff */
[----:B------:R-:W3:Y:S01]  /*0a00*/  @P2 LDG.E R22, desc[UR4][R8.64+0xd0] ;  /* 0x0000d00408162981 */ /* 0x000ee2000c1e1900 */
[----:B------:R-:W-:-:S03]  /*0a10*/  @P1 LOP3.LUT R5, R5, R24, RZ, 0x3c, !PT ;  /* 0x0000001805051212 */ /* 0x000fc600078e3cff */
[----:B------:R-:W3:Y:S01]  /*0a20*/  @P3 LDG.E R24, desc[UR4][R8.64+0xdc] ;  /* 0x0000dc0408183981 */ /* 0x000ee2000c1e1900 */
[----:B----4-:R-:W-:-:S03]  /*0a30*/  @P2 LOP3.LUT R19, R19, R26, RZ, 0x3c, !PT ;  /* 0x0000001a13132212 */ /* 0x010fc600078e3cff */
[----:B------:R-:W4:Y:S01]  /*0a40*/  @P4 LDG.E R26, desc[UR4][R8.64+0xf0] ;  /* 0x0000f004081a4981 */ /* 0x000f22000c1e1900 */
[----:B--2---:R-:W-:-:S03]  /*0a50*/  @P2 LOP3.LUT R2, R2, R25, RZ, 0x3c, !PT ;  /* 0x0000001902022212 */ /* 0x004fc600078e3cff */
[----:B------:R-:W2:Y:S01]  /*0a60*/  @P3 LDG.E R25, desc[UR4][R8.64+0xe0] ;  /* 0x0000e00408193981 */ /* 0x000ea2000c1e1900 */
[----:B---3--:R-:W-:-:S03]  /*0a70*/  @P2 LOP3.LUT R3, R3, R22, RZ, 0x3c, !PT ;  /* 0x0000001603032212 */ /* 0x008fc600078e3cff */
[----:B------:R-:W3:Y:S01]  /*0a80*/  @P2 LDG.E R22, desc[UR4][R8.64+0xd8] ;  /* 0x0000d80408162981 */ /* 0x000ee2000c1e1900 */
[----:B------:R-:W-:-:S03]  /*0a90*/  @P3 LOP3.LUT R19, R19, R24, RZ, 0x3c, !PT ;  /* 0x0000001813133212 */ /* 0x000fc600078e3cff */
[----:B------:R-:W4:Y:S01]  /*0aa0*/  @P3 LDG.E R24, desc[UR4][R8.64+0xe4] ;  /* 0x0000e40408183981 */ /* 0x000f22000c1e1900 */
[----:B--2---:R-:W-:-:S03]  /*0ab0*/  @P3 LOP3.LUT R2, R2, R25, RZ, 0x3c, !PT ;  /* 0x0000001902023212 */ /* 0x004fc600078e3cff */
[----:B------:R-:W2:Y:S01]  /*0ac0*/  @P3 LDG.E R25, desc[UR4][R8.64+0xe8] ;  /* 0x0000e80408193981 */ /* 0x000ea2000c1e1900 */
[----:B---3--:R-:W-:-:S03]  /*0ad0*/  @P2 LOP3.LUT R5, R5, R22, RZ, 0x3c, !PT ;  /* 0x0000001605052212 */ /* 0x008fc600078e3cff */
[----:B------:R-:W3:Y:S01]  /*0ae0*/  @P3 LDG.E R22, desc[UR4][R8.64+0xec] ;  /* 0x0000ec0408163981 */ /* 0x000ee2000c1e1900 */
[----:B----4-:R-:W-:-:S03]  /*0af0*/  @P3 LOP3.LUT R3, R3, R24, RZ, 0x3c, !PT ;  /* 0x0000001803033212 */ /* 0x010fc600078e3cff */
[----:B------:R-:W4:Y:S01]  /*0b00*/  @P5 LDG.E R24, desc[UR4][R8.64+0x104] ;  /* 0x0001040408185981 */ /* 0x000f22000c1e1900 */
[----:B------:R-:W-:Y:S02]  /*0b10*/  @P2 LOP3.LUT R4, R4, R27, RZ, 0x3c, !PT ;  /* 0x0000001b04042212 */ /* 0x000fe400078e3cff */
[----:B------:R-:W-:Y:S01]  /*0b20*/  @P4 LOP3.LUT R19, R19, R26, RZ, 0x3c, !PT ;  /* 0x0000001a13134212 */ /* 0x000fe200078e3cff */
        /* <DEDUP_REMOVED lines=10> */
[----:B---3--:R-:W-:-:S03]  /*0bd0*/  @P4 LOP3.LUT R3, R3, R22, RZ, 0x3c, !PT ;  /* 0x0000001603034212 */ /* 0x008fc600078e3cff */
[----:B------:R-:W3:Y:S01]  /*0be0*/  @P5 LDG.E R22, desc[UR4][R8.64+0x10c] ;  /* 0x00010c0408165981 */ /* 0x000ee2000c1e1900 */
[----:B----4-:R-:W-:-:S03]  /*0bf0*/  @P4 LOP3.LUT R5, R5, R24, RZ, 0x3c, !PT ;  /* 0x0000001805054212 */ /* 0x010fc600078e3cff */
[----:B------:R-:W4:Y:S01]  /*0c00*/  @P5 LDG.E R24, desc[UR4][R8.64+0x114] ;  /* 0x0001140408185981 */ /* 0x000f22000c1e1900 */
        /* <DEDUP_REMOVED lines=18> */
[----:B------:R-:W-:-:S05]  /*0d30*/  VIADD R23, R23, 0x10 ;  /* 0x0000001017177836 */ /* 0x000fca0000000000 */
[----:B------:R-:W-:Y:S02]  /*0d40*/  ISETP.NE.AND P1, PT, R23, 0x20, PT ;  /* 0x000000201700780c */ /* 0x000fe40003f25270 */
[----:B------:R-:W-:Y:S02]  /*0d50*/  @P0 LOP3.LUT R19, R19, R26, RZ, 0x3c, !PT ;  /* 0x0000001a13130212 */ /* 0x000fe400078e3cff */
[----:B------:R-:W-:Y:S02]  /*0d60*/  @P0 LOP3.LUT R2, R2, R27, RZ, 0x3c, !PT ;  /* 0x0000001b02020212 */ /* 0x000fe400078e3cff */
[----:B--2---:R-:W-:-:S04]  /*0d70*/  @P6 LOP3.LUT R4, R4, R25, RZ, 0x3c, !PT ;  /* 0x0000001904046212 */ /* 0x004fc800078e3cff */
[----:B------:R-:W-:Y:S02]  /*0d80*/  @P0 LOP3.LUT R4, R4, R29, RZ, 0x3c, !PT ;  /* 0x0000001d04040212 */ /* 0x000fe400078e3cff */
[----:B---3--:R-:W-:Y:S02]  /*0d90*/  @P0 LOP3.LUT R3, R3, R22, RZ, 0x3c, !PT ;  /* 0x0000001603030212 */ /* 0x008fe400078e3cff */
[----:B----4-:R-:W-:Y:S01]  /*0da0*/  @P0 LOP3.LUT R5, R5, R24, RZ, 0x3c, !PT ;  /* 0x0000001805050212 */ /* 0x010fe200078e3cff */
[----:B------:R-:W-:Y:S06]  /*0db0*/  @P1 BRA `(.L_x_5) ;  /* 0xfffffff4004c1947 */ /* 0x000fec000383ffff */
[----:B------:R-:W-:-:S05]  /*0dc0*/  VIADD R21, R21, 0x1 ;  /* 0x0000000115157836 */ /* 0x000fca0000000000 */
[----:B------:R-:W-:-:S13]  /*0dd0*/  ISETP.NE.AND P0, PT, R21, 0x5, PT ;  /* 0x000000051500780c */ /* 0x000fda0003f05270 */
[----:B------:R-:W-:Y:S05]  /*0de0*/  @P0 BRA `(.L_x_6) ;  /* 0xfffffff400300947 */ /* 0x000fea000383ffff */
[----:B------:R0:W-:Y:S01]  /*0df0*/  STG.E.64 desc[UR4][R10.64+0x8], R2 ;  /* 0x000008020a007986 */ /* 0x0001e2000c101b04 */
[----:B------:R-:W-:-:S03]  /*0e00*/  VIADD R17, R17, 0x1 ;  /* 0x0000000111117836 */ /* 0x000fc60000000000 */
[----:B------:R0:W-:Y:S02]  /*0e10*/  STG.E.64 desc[UR4][R10.64+0x10], R4 ;  /* 0x000010040a007986 */ /* 0x0001e4000c101b04 */
[----:B------:R-:W-:Y:S02]  /*0e20*/  ISETP.GE.U32.AND P0, PT, R17, R16, PT ;  /* 0x000000101100720c */ /* 0x000fe40003f06070 */
[----:B------:R0:W-:Y:S11]  /*0e30*/  STG.E desc[UR4][R10.64+0x4], R19 ;  /* 0x000004130a007986 */ /* 0x0001f6000c101904 */
[----:B------:R-:W-:Y:S05]  /*0e40*/  @!P0 BRA `(.L_x_7) ;  /* 0xfffffff400088947 */ /* 0x000fea000383ffff */
.L_x_4:
[----:B------:R-:W-:Y:S05]  /*0e50*/  BSYNC.RECONVERGENT B2 ;  /* 0x0000000000027941 */ /* 0x000fea0003800200 */
.L_x_3:
[----:B------:R-:W-:Y:S01]  /*0e60*/  ISETP.GT.U32.AND P0, PT, R14, 0x3, PT ;  /* 0x000000030e00780c */ /* 0x000fe20003f04070 */
[----:B------:R-:W-:Y:S01]  /*0e70*/  VIADD R12, R12, 0x1 ;  /* 0x000000010c0c7836 */ /* 0x000fe20000000000 */
[--C-:B------:R-:W-:Y:S02]  /*0e80*/  SHF.R.U64 R14, R14, 0x2, R15.reuse ;  /* 0x000000020e0e7819 */ /* 0x100fe4000000120f */
[----:B------:R-:W-:Y:S02]  /*0e90*/  ISETP.GT.U32.AND.EX P0, PT, R15, RZ, PT, P0 ;  /* 0x000000ff0f00720c */ /* 0x000fe40003f04100 */
[----:B------:R-:W-:-:S11]  /*0ea0*/  SHF.R.U32.HI R15, RZ, 0x2, R15 ;  /* 0x00000002ff0f7819 */ /* 0x000fd6000001160f */
[----:B------:R-:W-:Y:S05]  /*0eb0*/  @P0 BRA `(.L_x_8) ;  /* 0xfffffff000cc0947 */ /* 0x000fea000383ffff */
[----:B------:R-:W-:Y:S05]  /*0ec0*/  BSYNC.RECONVERGENT B1 ;  /* 0x0000000000017941 */ /* 0x000fea0003800200 */
.L_x_2:
[----:B------:R1:W5:Y:S04]  /*0ed0*/  LDG.E.64 R8, desc[UR4][R10.64] ;  /* 0x000000040a087981 */ /* 0x000368000c1e1b00 */
[----:B------:R1:W5:Y:S04]  /*0ee0*/  LDG.E.64 R6, desc[UR4][R10.64+0x8] ;  /* 0x000008040a067981 */ /* 0x000368000c1e1b00 */
[----:B0-----:R1:W5:Y:S02]  /*0ef0*/  LDG.E.64 R4, desc[UR4][R10.64+0x10] ;  /* 0x000010040a047981 */ /* 0x001364000c1e1b00 */
.L_x_1:
[----:B------:R-:W-:Y:S05]  /*0f00*/  BSYNC.RECONVERGENT B0 ;  /* 0x0000000000007941 */ /* 0x000fea0003800200 */
.L_x_0:
[----:B------:R-:W2:Y:S01]  /*0f10*/  LDC R12, c[0x0][0x38c] ;  /* 0x0000e300ff0c7b82 */ /* 0x000ea20000000800 */
[----:B------:R-:W0:Y:S01]  /*0f20*/  LDCU.64 UR6, c[0x0][0x380] ;  /* 0x00007000ff0677ac */ /* 0x000e220008000a00 */
[----:B------:R3:W-:Y:S04]  /*0f30*/  STG.E.64 desc[UR4][R10.64+0x18], RZ ;  /* 0x000018ff0a007986 */ /* 0x0007e8000c101b04 */
[----:B------:R3:W-:Y:S04]  /*0f40*/  STG.E desc[UR4][R10.64+0x20], RZ ;  /* 0x000020ff0a007986 */ /* 0x0007e8000c101904 */
[----:B------:R3:W-:Y:S01]  /*0f50*/  STG.E.64 desc[UR4][R10.64+0x28], RZ ;  /* 0x000028ff0a007986 */ /* 0x0007e2000c101b04 */
[----:B0-----:R-:W-:-:S04]  /*0f60*/  LEA R2, P0, R13, UR6, 0x2 ;  /* 0x000000060d027c11 */ /* 0x001fc8000f8010ff */
[----:B------:R-:W-:Y:S02]  /*0f70*/  LEA.HI.X R3, R13, UR7, R0, 0x2, P0 ;  /* 0x000000070d037c11 */ /* 0x000fe400080f1400 */
[----:B--2---:R-:W-:-:S03]  /*0f80*/  ISETP.GE.AND P0, PT, R12, 0x1, PT ;  /* 0x000000010c00780c */ /* 0x004fc60003f06270 */
[----:B------:R3:W-:Y:S10]  /*0f90*/  STG.E desc[UR4][R2.64], RZ ;  /* 0x000000ff02007986 */ /* 0x0007f4000c101904 */
[----:B---3--:R-:W-:Y:S05]  /*0fa0*/  @!P0 EXIT ;  /* 0x000000000000894d */ /* 0x008fea0003800000 */
[C---:B------:R-:W-:Y:S01]  /*0fb0*/  ISETP.GE.U32.AND P0, PT, R12.reuse, 0x4, PT ;  /* 0x000000040c00780c */ /* 0x040fe20003f06070 */
[----:B------:R-:W-:Y:S01]  /*0fc0*/  IMAD.MOV.U32 R13, RZ, RZ, RZ ;  /* 0x000000ffff0d7224 */ /* 0x000fe200078e00ff */
[----:B------:R-:W-:-:S11]  /*0fd0*/  LOP3.LUT R20, R12, 0x3, RZ, 0xc0, !PT ;  /* 0x000000030c147812 */ /* 0x000fd600078ec0ff */
[----:B------:R-:W-:Y:S05]  /*0fe0*/  @!P0 BRA `(.L_x_9) ;  /* 0x0000000800988947 */ /* 0x000fea0003800000 */
[----:B------:R-:W-:Y:S01]  /*0ff0*/  LOP3.LUT R0, R12, 0x7ffffffc, RZ, 0xc0, !PT ;  /* 0x7ffffffc0c007812 */ /* 0x000fe200078ec0ff */
[----:B-----5:R-:W-:Y:S02]  /*1000*/  VIADD R14, R8, 0x161f14 ;  /* 0x00161f14080e7836 */ /* 0x020fe40000000000 */
[----:B------:R-:W-:Y:S02]  /*1010*/  IMAD.MOV.U32 R13, RZ, RZ, RZ ;  /* 0x000000ffff0d7224 */ /* 0x000fe400078e00ff */
[----:B------:R-:W-:-:S07]  /*1020*/  IMAD.MOV R8, RZ, RZ, -R0 ;  /* 0x000000ffff087224 */ /* 0x000fce00078e0a00 */
.L_x_22:
[----:B------:R-:W-:Y:S01]  /*1030*/  SHF.R.U32.HI R0, RZ, 0x2, R9 ;  /* 0x00000002ff007819 */ /* 0x000fe20000011609 */
[----:B-1----:R-:W-:Y:S01]  /*1040*/  IMAD.SHL.U32 R10, R5, 0x10, RZ ;  /* 0x00000010050a7824 */ /* 0x002fe200078e00ff */
[----:B------:R-:W-:Y:S01]  /*1050*/  SHF.R.U32.HI R11, RZ, 0x2, R6 ;  /* 0x00000002ff0b7819 */ /* 0x000fe20000011606 */
[----:B------:R-:W-:Y:S01]  /*1060*/  VIADD R8, R8, 0x4 ;  /* 0x0000000408087836 */ /* 0x000fe20000000000 */
[----:B------:R-:W-:Y:S01]  /*1070*/  LOP3.LUT R0, R0, R9, RZ, 0x3c, !PT ;  /* 0x0000000900007212 */ /* 0x000fe200078e3cff */
[----:B------:R-:W-:Y:S01]  /*1080*/  BSSY.RECONVERGENT B0, `(.L_x_10) ;  /* 0x0000020000007945 */ /* 0x000fe20003800200 */
[----:B------:R-:W-:Y:S02]  /*1090*/  LOP3.LUT R11, R11, R6, RZ, 0x3c, !PT ;  /* 0x000000060b0b7212 */ /* 0x000fe400078e3cff */
[----:B------:R-:W-:Y:S01]  /*10a0*/  ISETP.NE.AND P1, PT, R8, RZ, PT ;  /* 0x000000ff0800720c */ /* 0x000fe20003f25270 */
[----:B------:R-:W-:Y:S02]  /*10b0*/  IMAD.SHL.U32 R9, R0, 0x2, RZ ;  /* 0x0000000200097824 */ /* 0x000fe400078e00ff */
[----:B------:R-:W-:-:S03]  /*10c0*/  IMAD.SHL.U32 R6, R11, 0x2, RZ ;  /* 0x000000020b067824 */ /* 0x000fc600078e00ff */
[----:B------:R-:W-:-:S04]  /*10d0*/  LOP3.LUT R9, R5, R10, R9, 0x96, !PT ;  /* 0x0000000a05097212 */ /* 0x000fc800078e9609 */
[----:B------:R-:W-:Y:S01]  /*10e0*/  LOP3.LUT R17, R9, R0, RZ, 0x3c, !PT ;  /* 0x0000000009117212 */ /* 0x000fe200078e3cff */
[----:B------:R-:W-:-:S04]  /*10f0*/  IMAD.MOV.U32 R9, RZ, RZ, 0x2f800000 ;  /* 0x2f800000ff097424 */ /* 0x000fc800078e00ff */
[----:B------:R-:W-:-:S05]  /*1100*/  IMAD.SHL.U32 R0, R17, 0x10, RZ ;  /* 0x0000001011007824 */ /* 0x000fca00078e00ff */
[----:B------:R-:W-:-:S04]  /*1110*/  LOP3.LUT R0, R11, R6, R0, 0x96, !PT ;  /* 0x000000060b007212 */ /* 0x000fc800078e9600 */
[----:B------:R-:W-:Y:S02]  /*1120*/  LOP3.LUT R19, R0, R17, RZ, 0x3c, !PT ;  /* 0x0000001100137212 */ /* 0x000fe400078e3cff */
[C---:B------:R-:W-:Y:S02]  /*1130*/  IADD3 R0, PT, PT, R14.reuse, -0x10974f, R17 ;  /* 0xffef68b10e007810 */ /* 0x040fe40007ffe011 */
[----:B------:R-:W-:Y:S02]  /*1140*/  IADD3 R6, PT, PT, R14, -0xb0f8a, R19 ;  /* 0xfff4f0760e067810 */ /* 0x000fe40007ffe013 */
[----:B------:R-:W-:Y:S02]  /*1150*/  I2FP.F32.U32 R0, R0 ;  /* 0x0000000000007245 */ /* 0x000fe40000201000 */
[----:B------:R-:W-:-:S03]  /*1160*/  I2FP.F32.U32 R6, R6 ;  /* 0x0000000600067245 */ /* 0x000fc60000201000 */
[-C--:B------:R-:W-:Y:S02]  /*1170*/  FFMA R0, R0, R9.reuse, 1.1641532182693481445e-10 ;  /* 0x2f00000000007423 */ /* 0x080fe40000000009 */
[----:B------:R-:W-:-:S04]  /*1180*/  FFMA R6, R6, R9, 1.1641532182693481445e-10 ;  /* 0x2f00000006067423 */ /* 0x000fc80000000009 */
[----:B------:R-:W-:-:S04]  /*1190*/  FMUL R9, R6, R6 ;  /* 0x0000000606097220 */ /* 0x000fc80000400000 */
[----:B------:R-:W-:-:S04]  /*11a0*/  FFMA R9, R0, R0, R9 ;  /* 0x0000000000097223 */ /* 0x000fc80000000009 */
[----:B------:R-:W-:Y:S01]  /*11b0*/  VIADD R6, R9, 0xf3000000 ;  /* 0xf300000009067836 */ /* 0x000fe20000000000 */
[----:B0-----:R0:W1:Y:S04]  /*11c0*/  MUFU.RSQ R0, R9 ;  /* 0x0000000900007308 */ /* 0x0010680000001400 */
[----:B------:R-:W-:-:S13]  /*11d0*/  ISETP.GT.U32.AND P0, PT, R6, 0x727fffff, PT ;  /* 0x727fffff0600780c */ /* 0x000fda0003f04070 */
[----:B01----:R-:W-:Y:S05]  /*11e0*/  @!P0 BRA `(.L_x_11) ;  /* 0x0000000000148947 */ /* 0x003fea0003800000 */
[----:B------:R-:W-:Y:S01]  /*11f0*/  IMAD.MOV.U32 R0, RZ, RZ, R9 ;  /* 0x000000ffff007224 */ /* 0x000fe200078e0009 */
[----:B------:R-:W-:-:S07]  /*1200*/  MOV R10, 0x1220 ;  /* 0x00001220000a7802 */ /* 0x000fce0000000f00 */
[----:B------:R-:W-:Y:S05]  /*1210*/  CALL.REL.NOINC `($__internal_0_$__cuda_sm20_sqrt_rn_f32_slowpath) ;  /* 0x0000001000147944 */ /* 0x000fea0003c00000 */
[----:B------:R-:W-:Y:S01]  /*1220*/  IMAD.MOV.U32 R18, RZ, RZ, R0 ;  /* 0x000000ffff127224 */ /* 0x000fe200078e0000 */
[----:B------:R-:W-:Y:S06]  /*1230*/  BRA `(.L_x_12) ;  /* 0x0000000000107947 */ /* 0x000fec0003800000 */
.L_x_11:
[----:B------:R-:W-:Y:S01]  /*1240*/  FMUL.FTZ R18, R9, R0 ;  /* 0x0000000009127220 */ /* 0x000fe20000410000 */
[----:B------:R-:W-:-:S03]  /*1250*/  FMUL.FTZ R0, R0, 0.5 ;  /* 0x3f00000000007820 */ /* 0x000fc60000410000 */
[----:B------:R-:W-:-:S04]  /*1260*/  FFMA R9, -R18, R18, R9 ;  /* 0x0000001212097223 */ /* 0x000fc80000000109 */
[----:B------:R-:W-:-:S07]  /*1270*/  FFMA R18, R9, R0, R18 ;  /* 0x0000000009127223 */ /* 0x000fce0000000012 */
.L_x_12:
[----:B------:R-:W-:Y:S05]  /*1280*/  BSYNC.RECONVERGENT B0 ;  /* 0x0000000000007941 */ /* 0x000fea0003800200 */
.L_x_10:
[----:B------:R-:W-:Y:S01]  /*1290*/  SHF.R.U32.HI R0, RZ, 0x2, R7 ;  /* 0x00000002ff007819 */ /* 0x000fe20000011607 */
[----:B------:R-:W-:Y:S01]  /*12a0*/  IMAD.SHL.U32 R6, R19, 0x10, RZ ;  /* 0x0000001013067824 */ /* 0x000fe200078e00ff */
[----:B------:R-:W-:Y:S01]  /*12b0*/  SHF.R.U32.HI R9, RZ, 0x2, R4 ;  /* 0x00000002ff097819 */ /* 0x000fe20000011604 */
[----:B------:R-:W-:Y:S01]  /*12c0*/  BSSY.RECONVERGENT B0, `(.L_x_13) ;  /* 0x000003a000007945 */ /* 0x000fe20003800200 */
[----:B------:R-:W-:Y:S02]  /*12d0*/  LOP3.LUT R0, R0, R7, RZ, 0x3c, !PT ;  /* 0x0000000700007212 */ /* 0x000fe400078e3cff */
[----:B------:R-:W-:Y:S02]  /*12e0*/  LOP3.LUT R9, R9, R4, RZ, 0x3c, !PT ;  /* 0x0000000409097212 */ /* 0x000fe400078e3cff */
[----:B------:R-:W-:Y:S01]  /*12f0*/  SHF.R.U32.HI R10, RZ, 0x2, R17 ;  /* 0x00000002ff0a7819 */ /* 0x000fe20000011611 */
[----:B------:R-:W-:Y:S01]  /*1300*/  IMAD.SHL.U32 R7, R0, 0x2, RZ ;  /* 0x0000000200077824 */ /* 0x000fe200078e00ff */
[----:B------:R-:W-:Y:S01]  /*1310*/  FSETP.GEU.AND P0, PT, R18, 1, PT ;  /* 0x3f8000001200780b */ /* 0x000fe20003f0e000 */
[----:B------:R-:W-:Y:S01]  /*1320*/  IMAD.SHL.U32 R4, R9, 0x2, RZ ;  /* 0x0000000209047824 */ /* 0x000fe200078e00ff */
[----:B------:R-:W-:Y:S01]  /*1330*/  LOP3.LUT R10, R10, R17, RZ, 0x3c, !PT ;  /* 0x000000110a0a7212 */ /* 0x000fe200078e3cff */
[----:B------:R-:W-:Y:S01]  /*1340*/  IMAD.MOV.U32 R17, RZ, RZ, 0x2f800000 ;  /* 0x2f800000ff117424 */ /* 0x000fe200078e00ff */
[----:B------:R-:W-:-:S02]  /*1350*/  LOP3.LUT R7, R19, R6, R7, 0x96, !PT ;  /* 0x0000000613077212 */ /* 0x000fc400078e9607 */
[----:B------:R-:W-:Y:S02]  /*1360*/  SHF.R.U32.HI R6, RZ, 0x2, R5 ;  /* 0x00000002ff067819 */ /* 0x000fe40000011605 */
[----:B------:R-:W-:Y:S01]  /*1370*/  LOP3.LUT R11, R7, R0, RZ, 0x3c, !PT ;  /* 0x00000000070b7212 */ /* 0x000fe200078e3cff */
[----:B------:R-:W-:Y:S01]  /*1380*/  IMAD.SHL.U32 R7, R10, 0x2, RZ ;  /* 0x000000020a077824 */ /* 0x000fe200078e00ff */
[----:B------:R-:W-:-:S03]  /*1390*/  LOP3.LUT R6, R6, R5, RZ, 0x3c, !PT ;  /* 0x0000000506067212 */ /* 0x000fc600078e3cff */
[----:B------:R-:W-:-:S05]  /*13a0*/  IMAD.SHL.U32 R0, R11, 0x10, RZ ;  /* 0x000000100b007824 */ /* 0x000fca00078e00ff */
[----:B------:R-:W-:Y:S01]  /*13b0*/  LOP3.LUT R0, R9, R4, R0, 0x96, !PT ;  /* 0x0000000409007212 */ /* 0x000fe200078e9600 */
[----:B------:R-:W-:-:S03]  /*13c0*/  IMAD.SHL.U32 R4, R6, 0x2, RZ ;  /* 0x0000000206047824 */ /* 0x000fc600078e00ff */
[----:B------:R-:W-:-:S05]  /*13d0*/  LOP3.LUT R9, R0, R11, RZ, 0x3c, !PT ;  /* 0x0000000b00097212 */ /* 0x000fca00078e3cff */
[C---:B------:R-:W-:Y:S02]  /*13e0*/  IMAD.SHL.U32 R0, R9.reuse, 0x10, RZ ;  /* 0x0000001009007824 */ /* 0x040fe400078e00ff */
[----:B------:R-:W-:-:S03]  /*13f0*/  IMAD.IADD R12, R9, 0x1, R14 ;  /* 0x00000001090c7824 */ /* 0x000fc600078e020e */
[----:B------:R-:W-:Y:S02]  /*1400*/  LOP3.LUT R5, R9, R0, R4, 0x96, !PT ;  /* 0x0000000009057212 */ /* 0x000fe400078e9604 */
[----:B------:R-:W-:Y:S02]  /*1410*/  IADD3 R0, PT, PT, R14, -0x587c5, R11 ;  /* 0xfffa783b0e007810 */ /* 0x000fe40007ffe00b */
[----:B------:R-:W-:Y:S02]  /*1420*/  LOP3.LUT R6, R5, R6, RZ, 0x3c, !PT ;  /* 0x0000000605067212 */ /* 0x000fe400078e3cff */
[----:B------:R-:W-:Y:S02]  /*1430*/  I2FP.F32.U32 R12, R12 ;  /* 0x0000000c000c7245 */ /* 0x000fe40000201000 */
[----:B------:R-:W-:Y:S01]  /*1440*/  I2FP.F32.U32 R0, R0 ;  /* 0x0000000000007245 */ /* 0x000fe20000201000 */
[----:B------:R-:W-:Y:S01]  /*1450*/  IMAD.SHL.U32 R5, R6, 0x10, RZ ;  /* 0x0000001006057824 */ /* 0x000fe200078e00ff */
[----:B------:R-:W-:Y:S01]  /*1460*/  SHF.R.U32.HI R4, RZ, 0x2, R19 ;  /* 0x00000002ff047819 */ /* 0x000fe20000011613 */
[-C--:B------:R-:W-:Y:S01]  /*1470*/  FFMA R15, R12, R17.reuse, 1.1641532182693481445e-10 ;  /* 0x2f0000000c0f7423 */ /* 0x080fe20000000011 */
[----:B------:R-:W-:Y:S01]  /*1480*/  SHF.R.U32.HI R12, RZ, 0x2, R11 ;  /* 0x00000002ff0c7819 */ /* 0x000fe2000001160b */
[----:B------:R-:W-:Y:S01]  /*1490*/  FFMA R0, R0, R17, 1.1641532182693481445e-10 ;  /* 0x2f00000000007423 */ /* 0x000fe20000000011 */
[----:B------:R-:W-:Y:S01]  /*14a0*/  LOP3.LUT R7, R10, R7, R5, 0x96, !PT ;  /* 0x000000070a077212 */ /* 0x000fe200078e9605 */
[----:B------:R-:W-:Y:S01]  /*14b0*/  FMUL R15, R15, R15 ;  /* 0x0000000f0f0f7220 */ /* 0x000fe20000400000 */
[----:B------:R-:W-:Y:S01]  /*14c0*/  LOP3.LUT R4, R4, R19, RZ, 0x3c, !PT ;  /* 0x0000001304047212 */ /* 0x000fe200078e3cff */
[----:B------:R-:W-:Y:S01]  /*14d0*/  VIADD R17, R13, 0x1 ;  /* 0x000000010d117836 */ /* 0x000fe20000000000 */
[----:B------:R-:W-:Y:S01]  /*14e0*/  LOP3.LUT R7, R7, R6, RZ, 0x3c, !PT ;  /* 0x0000000607077212 */ /* 0x000fe200078e3cff */
[----:B------:R-:W-:Y:S01]  /*14f0*/  FFMA R15, R0, R0, R15 ;  /* 0x00000000000f7223 */ /* 0x000fe2000000000f */
[----:B------:R-:W-:Y:S01]  /*1500*/  LOP3.LUT R12, R12, R11, RZ, 0x3c, !PT ;  /* 0x0000000b0c0c7212 */ /* 0x000fe200078e3cff */
[----:B------:R-:W-:-:S02]  /*1510*/  IMAD.SHL.U32 R5, R4, 0x2, RZ ;  /* 0x0000000204057824 */ /* 0x000fc400078e00ff */
[----:B------:R-:W-:Y:S02]  /*1520*/  IMAD.SHL.U32 R10, R7, 0x10, RZ ;  /* 0x00000010070a7824 */ /* 0x000fe400078e00ff */
[----:B------:R-:W-:Y:S02]  /*1530*/  VIADD R11, R15, 0xf3000000 ;  /* 0xf30000000f0b7836 */ /* 0x000fe40000000000 */
[----:B------:R-:W-:Y:S01]  /*1540*/  IMAD.SHL.U32 R0, R12, 0x2, RZ ;  /* 0x000000020c007824 */ /* 0x000fe200078e00ff */
[----:B------:R-:W-:Y:S01]  /*1550*/  LOP3.LUT R5, R7, R10, R5, 0x96, !PT ;  /* 0x0000000a07057212 */ /* 0x000fe200078e9605 */
[----:B------:R-:W-:Y:S01]  /*1560*/  @P0 IMAD.MOV R17, RZ, RZ, R13 ;  /* 0x000000ffff110224 */ /* 0x000fe200078e020d */
[----:B------:R-:W-:Y:S01]  /*1570*/  ISETP.GT.U32.AND P2, PT, R11, 0x727fffff, PT ;  /* 0x727fffff0b00780c */ /* 0x000fe20003f44070 */
[----:B------:R0:W1:Y:S01]  /*1580*/  MUFU.RSQ R10, R15 ;  /* 0x0000000f000a7308 */ /* 0x0000620000001400 */
[----:B------:R-:W-:-:S05]  /*1590*/  LOP3.LUT R4, R5, R4, RZ, 0x3c, !PT ;  /* 0x0000000405047212 */ /* 0x000fca00078e3cff */
[----:B------:R-:W-:-:S05]  /*15a0*/  IMAD.SHL.U32 R5, R4, 0x10, RZ ;  /* 0x0000001004057824 */ /* 0x000fca00078e00ff */
[----:B------:R-:W-:-:S04]  /*15b0*/  LOP3.LUT R5, R12, R0, R5, 0x96, !PT ;  /* 0x000000000c057212 */ /* 0x000fc800078e9605 */
[----:B------:R-:W-:Y:S01]  /*15c0*/  LOP3.LUT R5, R5, R4, RZ, 0x3c, !PT ;  /* 0x0000000405057212 */ /* 0x000fe200078e3cff */
[----:B0-----:R-:W-:Y:S06]  /*15d0*/  @!P2 BRA `(.L_x_14) ;  /* 0x000000000010a947 */ /* 0x001fec0003800000 */
[----:B------:R-:W-:Y:S01]  /*15e0*/  IMAD.MOV.U32 R0, RZ, RZ, R15 ;  /* 0x000000ffff007224 */ /* 0x000fe200078e000f */
[----:B-1----:R-:W-:-:S07]  /*15f0*/  MOV R10, 0x1610 ;  /* 0x00001610000a7802 */ /* 0x002fce0000000f00 */
[----:B------:R-:W-:Y:S05]  /*1600*/  CALL.REL.NOINC `($__internal_0_$__cuda_sm20_sqrt_rn_f32_slowpath) ;  /* 0x0000000c00187944 */ /* 0x000fea0003c00000 */
[----:B------:R-:W-:Y:S05]  /*1610*/  BRA `(.L_x_15) ;  /* 0x0000000000107947 */ /* 0x000fea0003800000 */
.L_x_14:
[----:B-1----:R-:W-:Y:S01]  /*1620*/  FMUL.FTZ R0, R15, R10 ;  /* 0x0000000a0f007220 */ /* 0x002fe20000410000 */
[----:B------:R-:W-:-:S03]  /*1630*/  FMUL.FTZ R10, R10, 0.5 ;  /* 0x3f0000000a0a7820 */ /* 0x000fc60000410000 */
[----:B------:R-:W-:-:S04]  /*1640*/  FFMA R11, -R0, R0, R15 ;  /* 0x00000000000b7223 */ /* 0x000fc8000000010f */
[----:B------:R-:W-:-:S07]  /*1650*/  FFMA R0, R11, R10, R0 ;  /* 0x0000000a0b007223 */ /* 0x000fce0000000000 */
.L_x_15:
[----:B------:R-:W-:Y:S05]  /*1660*/  BSYNC.RECONVERGENT B0 ;  /* 0x0000000000007941 */ /* 0x000fea0003800200 */
.L_x_13:
[C---:B------:R-:W-:Y:S01]  /*1670*/  IADD3 R11, PT, PT, R14.reuse, 0xb0f8a, R7 ;  /* 0x000b0f8a0e0b7810 */ /* 0x040fe20007ffe007 */
[----:B------:R-:W-:Y:S01]  /*1680*/  IMAD.MOV.U32 R12, RZ, RZ, 0x2f800000 ;  /* 0x2f800000ff0c7424 */ /* 0x000fe200078e00ff */
[----:B------:R-:W-:Y:S01]  /*1690*/  IADD3 R10, PT, PT, R14, 0x587c5, R6 ;  /* 0x000587c50e0a7810 */ /* 0x000fe20007ffe006 */
[----:B------:R-:W-:Y:S01]  /*16a0*/  BSSY.RECONVERGENT B0, `(.L_x_16) ;  /* 0x0000017000007945 */ /* 0x000fe20003800200 */
[----:B------:R-:W-:Y:S01]  /*16b0*/  I2FP.F32.U32 R11, R11 ;  /* 0x0000000b000b7245 */ /* 0x000fe20000201000 */
[----:B------:R-:W-:Y:S01]  /*16c0*/  VIADD R13, R17, 0x1 ;  /* 0x00000001110d7836 */ /* 0x000fe20000000000 */
[----:B------:R-:W-:Y:S02]  /*16d0*/  I2FP.F32.U32 R10, R10 ;  /* 0x0000000a000a7245 */ /* 0x000fe40000201000 */
[----:B------:R-:W-:Y:S01]  /*16e0*/  FSETP.GEU.AND P2, PT, R0, 1, PT ;  /* 0x3f8000000000780b */ /* 0x000fe20003f4e000 */
[-C--:B------:R-:W-:Y:S02]  /*16f0*/  FFMA R11, R11, R12.reuse, 1.1641532182693481445e-10 ;  /* 0x2f0000000b0b7423 */ /* 0x080fe4000000000c */
[----:B------:R-:W-:Y:S01]  /*1700*/  FFMA R10, R10, R12, 1.1641532182693481445e-10 ;  /* 0x2f0000000a0a7423 */ /* 0x000fe2000000000c */
[----:B------:R-:W-:Y:S01]  /*1710*/  FSETP.LT.OR P0, PT, R18, 1, !P2 ;  /* 0x3f8000001200780b */ /* 0x000fe20005701400 */
[----:B------:R-:W-:-:S04]  /*1720*/  FMUL R11, R11, R11 ;  /* 0x0000000b0b0b7220 */ /* 0x000fc80000400000 */
[----:B------:R-:W-:-:S04]  /*1730*/  FFMA R11, R10, R10, R11 ;  /* 0x0000000a0a0b7223 */ /* 0x000fc8000000000b */
[----:B------:R-:W-:Y:S01]  /*1740*/  VIADD R0, R11, 0xf3000000 ;  /* 0xf30000000b007836 */ /* 0x000fe20000000000 */
[----:B------:R0:W1:Y:S01]  /*1750*/  MUFU.RSQ R10, R11 ;  /* 0x0000000b000a7308 */ /* 0x0000620000001400 */
[----:B------:R-:W-:-:S03]  /*1760*/  @P2 IMAD.MOV R13, RZ, RZ, R17 ;  /* 0x000000ffff0d2224 */ /* 0x000fc600078e0211 */
[----:B------:R-:W-:-:S13]  /*1770*/  ISETP.GT.U32.AND P3, PT, R0, 0x727fffff, PT ;  /* 0x727fffff0000780c */ /* 0x000fda0003f64070 */
[----:B01----:R-:W-:Y:S05]  /*1780*/  @!P3 BRA `(.L_x_17) ;  /* 0x000000000010b947 */ /* 0x003fea0003800000 */
[----:B------:R-:W-:Y:S01]  /*1790*/  IMAD.MOV.U32 R0, RZ, RZ, R11 ;  /* 0x000000ffff007224 */ /* 0x000fe200078e000b */
[----:B------:R-:W-:-:S07]  /*17a0*/  MOV R10, 0x17c0 ;  /* 0x000017c0000a7802 */ /* 0x000fce0000000f00 */
[----:B------:R-:W-:Y:S05]  /*17b0*/  CALL.REL.NOINC `($__internal_0_$__cuda_sm20_sqrt_rn_f32_slowpath) ;  /* 0x0000000800ac7944 */ /* 0x000fea0003c00000 */
[----:B------:R-:W-:Y:S05]  /*17c0*/  BRA `(.L_x_18) ;  /* 0x0000000000107947 */ /* 0x000fea0003800000 */
.L_x_17:
[----:B------:R-:W-:Y:S01]  /*17d0*/  FMUL.FTZ R0, R11, R10 ;  /* 0x0000000a0b007220 */ /* 0x000fe20000410000 */
[----:B------:R-:W-:-:S03]  /*17e0*/  FMUL.FTZ R10, R10, 0.5 ;  /* 0x3f0000000a0a7820 */ /* 0x000fc60000410000 */
[----:B------:R-:W-:-:S04]  /*17f0*/  FFMA R11, -R0, R0, R11 ;  /* 0x00000000000b7223 */ /* 0x000fc8000000010b */
[----:B------:R-:W-:-:S07]  /*1800*/  FFMA R0, R11, R10, R0 ;  /* 0x0000000a0b007223 */ /* 0x000fce0000000000 */
.L_x_18:
[----:B------:R-:W-:Y:S05]  /*1810*/  BSYNC.RECONVERGENT B0 ;  /* 0x0000000000007941 */ /* 0x000fea0003800200 */
.L_x_16:
[C---:B------:R-:W-:Y:S01]  /*1820*/  IADD3 R11, PT, PT, R14.reuse, 0x161f14, R5 ;  /* 0x00161f140e0b7810 */ /* 0x040fe20007ffe005 */
[----:B------:R-:W-:Y:S01]  /*1830*/  IMAD.MOV.U32 R12, RZ, RZ, 0x2f800000 ;  /* 0x2f800000ff0c7424 */ /* 0x000fe200078e00ff */
[----:B------:R-:W-:Y:S01]  /*1840*/  IADD3 R10, PT, PT, R14, 0x10974f, R4 ;  /* 0x0010974f0e0a7810 */ /* 0x000fe20007ffe004 */
[----:B------:R-:W-:Y:S01]  /*1850*/  BSSY.RECONVERGENT B0, `(.L_x_19) ;  /* 0x0000017000007945 */ /* 0x000fe20003800200 */
[----:B------:R-:W-:Y:S01]  /*1860*/  I2FP.F32.U32 R11, R11 ;  /* 0x0000000b000b7245 */ /* 0x000fe20000201000 */
[----:B------:R-:W-:Y:S01]  /*1870*/  VIADD R17, R13, 0x1 ;  /* 0x000000010d117836 */ /* 0x000fe20000000000 */
[----:B------:R-:W-:Y:S02]  /*1880*/  I2FP.F32.U32 R10, R10 ;  /* 0x0000000a000a7245 */ /* 0x000fe40000201000 */
[C---:B------:R-:W-:Y:S01]  /*1890*/  FSETP.GEU.AND P2, PT, R0.reuse, 1, PT ;  /* 0x3f8000000000780b */ /* 0x040fe20003f4e000 */
[-C--:B------:R-:W-:Y:S01]  /*18a0*/  FFMA R11, R11, R12.reuse, 1.1641532182693481445e-10 ;  /* 0x2f0000000b0b7423 */ /* 0x080fe2000000000c */
[----:B------:R-:W-:Y:S01]  /*18b0*/  FSETP.LT.OR P0, PT, R0, 1, P0 ;  /* 0x3f8000000000780b */ /* 0x000fe20000701400 */
[----:B------:R-:W-:-:S02]  /*18c0*/  FFMA R10, R10, R12, 1.1641532182693481445e-10 ;  /* 0x2f0000000a0a7423 */ /* 0x000fc4000000000c */
        /* <DEDUP_REMOVED lines=11> */
.L_x_20:
[----:B------:R-:W-:Y:S01]  /*1980*/  FMUL.FTZ R0, R11, R10 ;  /* 0x0000000a0b007220 */ /* 0x000fe20000410000 */
[----:B------:R-:W-:-:S03]  /*1990*/  FMUL.FTZ R10, R10, 0.5 ;  /* 0x3f0000000a0a7820 */ /* 0x000fc60000410000 */
[----:B------:R-:W-:-:S04]  /*19a0*/  FFMA R11, -R0, R0, R11 ;  /* 0x00000000000b7223 */ /* 0x000fc8000000010b */
[----:B------:R-:W-:-:S07]  /*19b0*/  FFMA R0, R11, R10, R0 ;  /* 0x0000000a0b007223 */ /* 0x000fce0000000000 */
.L_x_21:
[----:B------:R-:W-:Y:S05]  /*19c0*/  BSYNC.RECONVERGENT B0 ;  /* 0x0000000000007941 */ /* 0x000fea0003800200 */
.L_x_19:
[C---:B------:R-:W-:Y:S01]  /*19d0*/  FSETP.GEU.AND P2, PT, R0.reuse, 1, PT ;  /* 0x3f8000000000780b */ /* 0x040fe20003f4e000 */
[----:B------:R-:W-:Y:S01]  /*19e0*/  VIADD R13, R17, 0x1 ;  /* 0x00000001110d7836 */ /* 0x000fe20000000000 */
[----:B------:R-:W-:Y:S01]  /*19f0*/  FSETP.LT.OR P0, PT, R0, 1, P0 ;  /* 0x3f8000000000780b */ /* 0x000fe20000701400 */
[----:B------:R-:W-:-:S10]  /*1a00*/  VIADD R14, R14, 0x2c3e28 ;  /* 0x002c3e280e0e7836 */ /* 0x000fd40000000000 */
[----:B------:R-:W-:-:S05]  /*1a10*/  @P2 IMAD.MOV R13, RZ, RZ, R17 ;  /* 0x000000ffff0d2224 */ /* 0x000fca00078e0211 */
[----:B------:R0:W-:Y:S01]  /*1a20*/  @P0 STG.E desc[UR4][R2.64], R13 ;  /* 0x0000000d02000986 */ /* 0x0001e2000c101904 */
[----:B------:R-:W-:Y:S05]  /*1a30*/  @P1 BRA `(.L_x_22) ;  /* 0xfffffff4007c1947 */ /* 0x000fea000383ffff */
[----:B------:R-:W-:-:S07]  /*1a40*/  VIADD R8, R14, 0xffe9e0ec ;  /* 0xffe9e0ec0e087836 */ /* 0x000fce0000000000 */
.L_x_9:
[----:B------:R-:W-:-:S13]  /*1a50*/  ISETP.NE.AND P0, PT, R20, RZ, PT ;  /* 0x000000ff1400720c */ /* 0x000fda0003f05270 */
[----:B------:R-:W-:Y:S05]  /*1a60*/  @!P0 EXIT ;  /* 0x000000000000894d */ /* 0x000fea0003800000 */
[----:B------:R-:W-:-:S13]  /*1a70*/  ISETP.NE.AND P0, PT, R20, 0x1, PT ;  /* 0x000000011400780c */ /* 0x000fda0003f05270 */
[----:B------:R-:W-:Y:S05]  /*1a80*/  @!P0 BRA `(.L_x_23) ;  /* 0x0000000400488947 */ /* 0x000fea0003800000 */
[----:B-----5:R-:W-:Y:S01]  /*1a90*/  SHF.R.U32.HI R0, RZ, 0x2, R9 ;  /* 0x00000002ff007819 */ /* 0x020fe20000011609 */
[----:B-1----:R-:W-:Y:S01]  /*1aa0*/  IMAD.SHL.U32 R10, R5, 0x10, RZ ;  /* 0x00000010050a7824 */ /* 0x002fe200078e00ff */
[----:B------:R-:W-:Y:S01]  /*1ab0*/  SHF.R.U32.HI R11, RZ, 0x2, R6 ;  /* 0x00000002ff0b7819 */ /* 0x000fe20000011606 */
[----:B------:R-:W-:Y:S01]  /*1ac0*/  BSSY.RECONVERGENT B0, `(.L_x_24) ;  /* 0x0000020000007945 */ /* 0x000fe20003800200 */
[----:B------:R-:W-:Y:S02]  /*1ad0*/  LOP3.LUT R0, R0, R9, RZ, 0x3c, !PT ;  /* 0x0000000900007212 */ /* 0x000fe400078e3cff */
[----:B------:R-:W-:-:S03]  /*1ae0*/  LOP3.LUT R11, R11, R6, RZ, 0x3c, !PT ;  /* 0x000000060b0b7212 */ /* 0x000fc600078e3cff */
[----:B------:R-:W-:-:S05]  /*1af0*/  IMAD.SHL.U32 R9, R0, 0x2, RZ ;  /* 0x0000000200097824 */ /* 0x000fca00078e00ff */
[----:B------:R-:W-:-:S04]  /*1b00*/  LOP3.LUT R9, R5, R10, R9, 0x96, !PT ;  /* 0x0000000a05097212 */ /* 0x000fc800078e9609 */
[----:B------:R-:W-:Y:S01]  /*1b10*/  LOP3.LUT R6, R9, R0, RZ, 0x3c, !PT ;  /* 0x0000000009067212 */ /* 0x000fe200078e3cff */
[----:B------:R-:W-:-:S04]  /*1b20*/  IMAD.SHL.U32 R9, R11, 0x2, RZ ;  /* 0x000000020b097824 */ /* 0x000fc800078e00ff */
[----:B------:R-:W-:-:S05]  /*1b30*/  IMAD.SHL.U32 R0, R6, 0x10, RZ ;  /* 0x0000001006007824 */ /* 0x000fca00078e00ff */
[----:B------:R-:W-:Y:S01]  /*1b40*/  LOP3.LUT R9, R11, R9, R0, 0x96, !PT ;  /* 0x000000090b097212 */ /* 0x000fe200078e9600 */
[----:B------:R-:W-:Y:S01]  /*1b50*/  IMAD.MOV.U32 R11, RZ, RZ, 0x2f800000 ;  /* 0x2f800000ff0b7424 */ /* 0x000fe200078e00ff */
[C---:B------:R-:W-:Y:S02]  /*1b60*/  IADD3 R0, PT, PT, R8.reuse, 0x587c5, R6 ;  /* 0x000587c508007810 */ /* 0x040fe40007ffe006 */
[----:B------:R-:W-:Y:S02]  /*1b70*/  LOP3.LUT R9, R9, R6, RZ, 0x3c, !PT ;  /* 0x0000000609097212 */ /* 0x000fe400078e3cff */
[----:B------:R-:W-:Y:S02]  /*1b80*/  I2FP.F32.U32 R0, R0 ;  /* 0x0000000000007245 */ /* 0x000fe40000201000 */
[----:B------:R-:W-:-:S03]  /*1b90*/  IADD3 R10, PT, PT, R8, 0xb0f8a, R9 ;  /* 0x000b0f8a080a7810 */ /* 0x000fc60007ffe009 */
[----:B------:R-:W-:Y:S01]  /*1ba0*/  FFMA R0, R0, R11, 1.1641532182693481445e-10 ;  /* 0x2f00000000007423 */ /* 0x000fe2000000000b */
[----:B------:R-:W-:-:S05]  /*1bb0*/  I2FP.F32.U32 R10, R10 ;  /* 0x0000000a000a7245 */ /* 0x000fca0000201000 */
[----:B------:R-:W-:-:S04]  /*1bc0*/  FFMA R10, R10, R11, 1.1641532182693481445e-10 ;  /* 0x2f0000000a0a7423 */ /* 0x000fc8000000000b */
[----:B------:R-:W-:-:S04]  /*1bd0*/  FMUL R11, R10, R10 ;  /* 0x0000000a0a0b7220 */ /* 0x000fc80000400000 */
[----:B------:R-:W-:-:S04]  /*1be0*/  FFMA R11, R0, R0, R11 ;  /* 0x00000000000b7223 */ /* 0x000fc8000000000b */
[----:B------:R-:W-:Y:S01]  /*1bf0*/  VIADD R10, R11, 0xf3000000 ;  /* 0xf30000000b0a7836 */ /* 0x000fe20000000000 */
[----:B------:R1:W2:Y:S04]  /*1c00*/  MUFU.RSQ R0, R11 ;  /* 0x0000000b00007308 */ /* 0x0002a80000001400 */
[----:B------:R-:W-:-:S13]  /*1c10*/  ISETP.GT.U32.AND P0, PT, R10, 0x727fffff, PT ;  /* 0x727fffff0a00780c */ /* 0x000fda0003f04070 */
[----:B-12---:R-:W-:Y:S05]  /*1c20*/  @!P0 BRA `(.L_x_25) ;  /* 0x0000000000148947 */ /* 0x006fea0003800000 */
[----:B------:R-:W-:Y:S01]  /*1c30*/  IMAD.MOV.U32 R0, RZ, RZ, R11 ;  /* 0x000000ffff007224 */ /* 0x000fe200078e000b */
[----:B------:R-:W-:-:S07]  /*1c40*/  MOV R10, 0x1c60 ;  /* 0x00001c60000a7802 */ /* 0x000fce0000000f00 */
[----:B0-----:R-:W-:Y:S05]  /*1c50*/  CALL.REL.NOINC `($__internal_0_$__cuda_sm20_sqrt_rn_f32_slowpath) ;  /* 0x0000000400847944 */ /* 0x001fea0003c00000 */
[----:B------:R-:W-:Y:S01]  /*1c60*/  IMAD.MOV.U32 R14, RZ, RZ, R0 ;  /* 0x000000ffff0e7224 */ /* 0x000fe200078e0000 */
[----:B------:R-:W-:Y:S06]  /*1c70*/  BRA `(.L_x_26) ;  /* 0x0000000000107947 */ /* 0x000fec0003800000 */
.L_x_25:
[----:B------:R-:W-:Y:S01]  /*1c80*/  FMUL.FTZ R14, R11, R0 ;  /* 0x000000000b0e7220 */ /* 0x000fe20000410000 */
[----:B------:R-:W-:-:S03]  /*1c90*/  FMUL.FTZ R0, R0, 0.5 ;  /* 0x3f00000000007820 */ /* 0x000fc60000410000 */
[----:B------:R-:W-:-:S04]  /*1ca0*/  FFMA R11, -R14, R14, R11 ;  /* 0x0000000e0e0b7223 */ /* 0x000fc8000000010b */
[----:B------:R-:W-:-:S07]  /*1cb0*/  FFMA R14, R11, R0, R14 ;  /* 0x000000000b0e7223 */ /* 0x000fce000000000e */
.L_x_26:
[----:B------:R-:W-:Y:S05]  /*1cc0*/  BSYNC.RECONVERGENT B0 ;  /* 0x0000000000007941 */ /* 0x000fea0003800200 */
.L_x_24:
[----:B------:R-:W-:Y:S01]  /*1cd0*/  SHF.R.U32.HI R0, RZ, 0x2, R7 ;  /* 0x00000002ff007819 */ /* 0x000fe20000011607 */
[----:B------:R-:W-:Y:S01]  /*1ce0*/  IMAD.SHL.U32 R10, R9, 0x10, RZ ;  /* 0x00000010090a7824 */ /* 0x000fe200078e00ff */
[----:B------:R-:W-:Y:S01]  /*1cf0*/  SHF.R.U32.HI R11, RZ, 0x2, R4 ;  /* 0x00000002ff0b7819 */ /* 0x000fe20000011604 */
[----:B------:R-:W-:Y:S01]  /*1d00*/  BSSY.RECONVERGENT B0, `(.L_x_27) ;  /* 0x0000023000007945 */ /* 0x000fe20003800200 */
[----:B------:R-:W-:Y:S02]  /*1d10*/  LOP3.LUT R0, R0, R7, RZ, 0x3c, !PT ;  /* 0x0000000700007212 */ /* 0x000fe400078e3cff */
[----:B------:R-:W-:Y:S02]  /*1d20*/  LOP3.LUT R11, R11, R4, RZ, 0x3c, !PT ;  /* 0x000000040b0b7212 */ /* 0x000fe400078e3cff */
[----:B------:R-:W-:Y:S01]  /*1d30*/  FSETP.GEU.AND P0, PT, R14, 1, PT ;  /* 0x3f8000000e00780b */ /* 0x000fe20003f0e000 */
[----:B------:R-:W-:Y:S02]  /*1d40*/  IMAD.SHL.U32 R7, R0, 0x2, RZ ;  /* 0x0000000200077824 */ /* 0x000fe400078e00ff */
[----:B------:R-:W-:-:S03]  /*1d50*/  IMAD.SHL.U32 R4, R11, 0x2, RZ ;  /* 0x000000020b047824 */ /* 0x000fc600078e00ff */
[----:B------:R-:W-:Y:S01]  /*1d60*/  LOP3.LUT R7, R9, R10, R7, 0x96, !PT ;  /* 0x0000000a09077212 */ /* 0x000fe200078e9607 */
[----:B------:R-:W-:-:S03]  /*1d70*/  IMAD.MOV.U32 R9, RZ, RZ, 0x2f800000 ;  /* 0x2f800000ff097424 */ /* 0x000fc600078e00ff */
[----:B------:R-:W-:-:S05]  /*1d80*/  LOP3.LUT R7, R7, R0, RZ, 0x3c, !PT ;  /* 0x0000000007077212 */ /* 0x000fca00078e3cff */
[----:B------:R-:W-:-:S05]  /*1d90*/  IMAD.SHL.U32 R0, R7, 0x10, RZ ;  /* 0x0000001007007824 */ /* 0x000fca00078e00ff */
[----:B------:R-:W-:Y:S02]  /*1da0*/  LOP3.LUT R4, R11, R4, R0, 0x96, !PT ;  /* 0x000000040b047212 */ /* 0x000fe400078e9600 */
[C---:B------:R-:W-:Y:S01]  /*1db0*/  IADD3 R0, PT, PT, R8.reuse, 0x10974f, R7 ;  /* 0x0010974f08007810 */ /* 0x040fe20007ffe007 */
[----:B------:R-:W-:Y:S01]  /*1dc0*/  VIADD R8, R8, 0x161f14 ;  /* 0x00161f1408087836 */ /* 0x000fe20000000000 */
[----:B------:R-:W-:Y:S02]  /*1dd0*/  LOP3.LUT R7, R4, R7, RZ, 0x3c, !PT ;  /* 0x0000000704077212 */ /* 0x000fe400078e3cff */
[----:B------:R-:W-:-:S03]  /*1de0*/  I2FP.F32.U32 R0, R0 ;  /* 0x0000000000007245 */ /* 0x000fc60000201000 */
[----:B------:R-:W-:Y:S02]  /*1df0*/  IMAD.IADD R4, R8, 0x1, R7 ;  /* 0x0000000108047824 */ /* 0x000fe400078e0207 */
[----:B------:R-:W-:-:S03]  /*1e00*/  FFMA R0, R0, R9, 1.1641532182693481445e-10 ;  /* 0x2f00000000007423 */ /* 0x000fc60000000009 */
[----:B------:R-:W-:-:S05]  /*1e10*/  I2FP.F32.U32 R4, R4 ;  /* 0x0000000400047245 */ /* 0x000fca0000201000 */
[----:B------:R-:W-:-:S04]  /*1e20*/  FFMA R4, R4, R9, 1.1641532182693481445e-10 ;  /* 0x2f00000004047423 */ /* 0x000fc80000000009 */
[----:B------:R-:W-:Y:S01]  /*1e30*/  FMUL R9, R4, R4 ;  /* 0x0000000404097220 */ /* 0x000fe20000400000 */
[----:B------:R-:W-:Y:S02]  /*1e40*/  VIADD R4, R13, 0x1 ;  /* 0x000000010d047836 */ /* 0x000fe40000000000 */
[----:B------:R-:W-:Y:S02]  /*1e50*/  @P0 IMAD.MOV R4, RZ, RZ, R13 ;  /* 0x000000ffff040224 */ /* 0x000fe400078e020d */
        /* <DEDUP_REMOVED lines=8> */
[----:B------:R-:W-:Y:S05]  /*1ee0*/  BRA `(.L_x_29) ;  /* 0x0000000000107947 */ /* 0x000fea0003800000 */
.L_x_28:
[----:B------:R-:W-:Y:S01]  /*1ef0*/  FMUL.FTZ R0, R9, R10 ;  /* 0x0000000a09007220 */ /* 0x000fe20000410000 */
[----:B------:R-:W-:-:S03]  /*1f00*/  FMUL.FTZ R10, R10, 0.5 ;  /* 0x3f0000000a0a7820 */ /* 0x000fc60000410000 */
[----:B------:R-:W-:-:S04]  /*1f10*/  FFMA R9, -R0, R0, R9 ;  /* 0x0000000000097223 */ /* 0x000fc80000000109 */
[----:B------:R-:W-:-:S07]  /*1f20*/  FFMA R0, R9, R10, R0 ;  /* 0x0000000a09007223 */ /* 0x000fce0000000000 */
.L_x_29:
[----:B------:R-:W-:Y:S05]  /*1f30*/  BSYNC.RECONVERGENT B0 ;  /* 0x0000000000007941 */ /* 0x000fea0003800200 */
.L_x_27:
[----:B------:R-:W-:Y:S01]  /*1f40*/  FSETP.GEU.AND P1, PT, R0, 1, PT ;  /* 0x3f8000000000780b */ /* 0x000fe20003f2e000 */
[----:B0-----:R-:W-:Y:S02]  /*1f50*/  VIADD R13, R4, 0x1 ;  /* 0x00000001040d7836 */ /* 0x001fe40000000000 */
[----:B------:R-:W-:Y:S01]  /*1f60*/  IMAD.MOV.U32 R9, RZ, RZ, R5 ;  /* 0x000000ffff097224 */ /* 0x000fe200078e0005 */
[----:B------:R-:W-:Y:S01]  /*1f70*/  FSETP.LT.OR P0, PT, R14, 1, !P1 ;  /* 0x3f8000000e00780b */ /* 0x000fe20004f01400 */
[----:B------:R-:W-:-:S08]  /*1f80*/  IMAD.MOV.U32 R5, RZ, RZ, R7 ;  /* 0x000000ffff057224 */ /* 0x000fd000078e0007 */
[----:B------:R-:W-:-:S05]  /*1f90*/  @P1 IMAD.MOV R13, RZ, RZ, R4 ;  /* 0x000000ffff0d1224 */ /* 0x000fca00078e0204 */
[----:B------:R2:W-:Y:S02]  /*1fa0*/  @P0 STG.E desc[UR4][R2.64], R13 ;  /* 0x0000000d02000986 */ /* 0x0005e4000c101904 */
.L_x_23:
[----:B------:R-:W3:Y:S02]  /*1fb0*/  LDC R0, c[0x0][0x38c] ;  /* 0x0000e300ff007b82 */ /* 0x000ee40000000800 */
[----:B---3--:R-:W-:-:S04]  /*1fc0*/  LOP3.LUT R0, R0, 0x1, RZ, 0xc0, !PT ;  /* 0x0000000100007812 */ /* 0x008fc800078ec0ff */
[----:B------:R-:W-:-:S13]  /*1fd0*/  ISETP.NE.U32.AND P0, PT, R0, 0x1, PT ;  /* 0x000000010000780c */ /* 0x000fda0003f05070 */
[----:B------:R-:W-:Y:S05]  /*1fe0*/  @P0 EXIT ;  /* 0x000000000000094d */ /* 0x000fea0003800000 */
[----:B-----5:R-:W-:Y:S01]  /*1ff0*/  SHF.R.U32.HI R0, RZ, 0x2, R9 ;  /* 0x00000002ff007819 */ /* 0x020fe20000011609 */
[----:B------:R-:W-:Y:S01]  /*2000*/  IMAD.SHL.U32 R4, R5, 0x10, RZ ;  /* 0x0000001005047824 */ /* 0x000fe200078e00ff */
[----:B------:R-:W-:Y:S02]  /*2010*/  BSSY.RECONVERGENT B0, `(.L_x_30) ;  /* 0x0000020000007945 */ /* 0x000fe40003800200 */
[----:B------:R-:W-:Y:S02]  /*2020*/  LOP3.LUT R0, R0, R9, RZ, 0x3c, !PT ;  /* 0x0000000900007212 */ /* 0x000fe400078e3cff */
[----:B------:R-:W-:-:S03]  /*2030*/  SHF.R.U32.HI R9, RZ, 0x2, R6 ;  /* 0x00000002ff097819 */ /* 0x000fc60000011606 */
[----:B------:R-:W-:Y:S01]  /*2040*/  IMAD.SHL.U32 R7, R0, 0x2, RZ ;  /* 0x0000000200077824 */ /* 0x000fe200078e00ff */
[----:B------:R-:W-:-:S04]  /*2050*/  LOP3.LUT R9, R9, R6, RZ, 0x3c, !PT ;  /* 0x0000000609097212 */ /* 0x000fc800078e3cff */
[----:B------:R-:W-:Y:S01]  /*2060*/  LOP3.LUT R7, R5, R4, R7, 0x96, !PT ;  /* 0x0000000405077212 */ /* 0x000fe200078e9607 */
[----:B------:R-:W-:-:S03]  /*2070*/  IMAD.SHL.U32 R4, R9, 0x2, RZ ;  /* 0x0000000209047824 */ /* 0x000fc600078e00ff */
[----:B------:R-:W-:-:S05]  /*2080*/  LOP3.LUT R7, R7, R0, RZ, 0x3c, !PT ;  /* 0x0000000007077212 */ /* 0x000fca00078e3cff */
[----:B------:R-:W-:-:S05]  /*2090*/  IMAD.SHL.U32 R0, R7, 0x10, RZ ;  /* 0x0000001007007824 */ /* 0x000fca00078e00ff */
[----:B------:R-:W-:-:S04]  /*20a0*/  LOP3.LUT R0, R9, R4, R0, 0x96, !PT ;  /* 0x0000000409007212 */ /* 0x000fc800078e9600 */
[----:B------:R-:W-:Y:S01]  /*20b0*/  LOP3.LUT R5, R0, R7, RZ, 0x3c, !PT ;  /* 0x0000000700057212 */ /* 0x000fe200078e3cff */
[----:B------:R-:W-:Y:S01]  /*20c0*/  IMAD.MOV.U32 R0, RZ, RZ, 0x2f800000 ;  /* 0x2f800000ff007424 */ /* 0x000fe200078e00ff */
[C---:B------:R-:W-:Y:S02]  /*20d0*/  IADD3 R7, PT, PT, R8.reuse, 0x587c5, R7 ;  /* 0x000587c508077810 */ /* 0x040fe40007ffe007 */
[----:B------:R-:W-:Y:S02]  /*20e0*/  IADD3 R5, PT, PT, R8, 0xb0f8a, R5 ;  /* 0x000b0f8a08057810 */ /* 0x000fe40007ffe005 */
[----:B------:R-:W-:Y:S02]  /*20f0*/  I2FP.F32.U32 R7, R7 ;  /* 0x0000000700077245 */ /* 0x000fe40000201000 */
[----:B------:R-:W-:-:S03]  /*2100*/  I2FP.F32.U32 R5, R5 ;  /* 0x0000000500057245 */ /* 0x000fc60000201000 */
[-C--:B------:R-:W-:Y:S02]  /*2110*/  FFMA R7, R7, R0.reuse, 1.1641532182693481445e-10 ;  /* 0x2f00000007077423 */ /* 0x080fe40000000000 */
[----:B------:R-:W-:-:S04]  /*2120*/  FFMA R5, R5, R0, 1.1641532182693481445e-10 ;  /* 0x2f00000005057423 */ /* 0x000fc80000000000 */
[----:B------:R-:W-:-:S04]  /*2130*/  FMUL R0, R5, R5 ;  /* 0x0000000505007220 */ /* 0x000fc80000400000 */
[----:B------:R-:W-:-:S04]  /*2140*/  FFMA R5, R7, R7, R0 ;  /* 0x0000000707057223 */ /* 0x000fc80000000000 */
[----:B------:R-:W-:Y:S01]  /*2150*/  VIADD R0, R5, 0xf3000000 ;  /* 0xf300000005007836 */ /* 0x000fe20000000000 */
[----:B------:R3:W4:Y:S04]  /*2160*/  MUFU.RSQ R4, R5 ;  /* 0x0000000500047308 */ /* 0x0007280000001400 */
[----:B------:R-:W-:-:S13]  /*2170*/  ISETP.GT.U32.AND P0, PT, R0, 0x727fffff, PT ;  /* 0x727fffff0000780c */ /* 0x000fda0003f04070 */
[----:B---34-:R-:W-:Y:S05]  /*2180*/  @!P0 BRA `(.L_x_31) ;  /* 0x0000000000108947 */ /* 0x018fea0003800000 */
[----:B------:R-:W-:Y:S01]  /*2190*/  IMAD.MOV.U32 R0, RZ, RZ, R5 ;  /* 0x000000ffff007224 */ /* 0x000fe200078e0005 */
[----:B-1----:R-:W-:-:S07]  /*21a0*/  MOV R10, 0x21c0 ;  /* 0x000021c0000a7802 */ /* 0x002fce0000000f00 */
[----:B0-2---:R-:W-:Y:S05]  /*21b0*/  CALL.REL.NOINC `($__internal_0_$__cuda_sm20_sqrt_rn_f32_slowpath) ;  /* 0x00000000002c7944 */ /* 0x005fea0003c00000 */
[----:B------:R-:W-:Y:S05]  /*21c0*/  BRA `(.L_x_32) ;  /* 0x0000000000107947 */ /* 0x000fea0003800000 */
.L_x_31:
[----:B------:R-:W-:Y:S01]  /*21d0*/  FMUL.FTZ R0, R5, R4 ;  /* 0x0000000405007220 */ /* 0x000fe20000410000 */
[----:B------:R-:W-:-:S03]  /*21e0*/  FMUL.FTZ R4, R4, 0.5 ;  /* 0x3f00000004047820 */ /* 0x000fc60000410000 */
[----:B------:R-:W-:-:S04]  /*21f0*/  FFMA R5, -R0, R0, R5 ;  /* 0x0000000000057223 */ /* 0x000fc80000000105 */
[----:B------:R-:W-:-:S07]  /*2200*/  FFMA R0, R5, R4, R0 ;  /* 0x0000000405007223 */ /* 0x000fce0000000000 */
.L_x_32:
[----:B------:R-:W-:Y:S05]  /*2210*/  BSYNC.RECONVERGENT B0 ;  /* 0x0000000000007941 */ /* 0x000fea0003800200 */
.L_x_30:
[----:B------:R-:W-:-:S13]  /*2220*/  FSETP.GEU.AND P0, PT, R0, 1, PT ;  /* 0x3f8000000000780b */ /* 0x000fda0003f0e000 */
[----:B------:R-:W-:Y:S05]  /*2230*/  @P0 EXIT ;  /* 0x000000000000094d */ /* 0x000fea0003800000 */
[----:B0-2---:R-:W-:-:S05]  /*2240*/  VIADD R13, R13, 0x1 ;  /* 0x000000010d0d7836 */ /* 0x005fca0000000000 */
[----:B------:R-:W-:Y:S01]  /*2250*/  STG.E desc[UR4][R2.64], R13 ;  /* 0x0000000d02007986 */ /* 0x000fe2000c101904 */
[----:B------:R-:W-:Y:S05]  /*2260*/  EXIT ;  /* 0x000000000000794d */ /* 0x000fea0003800000 */
        .weak           $__internal_0_$__cuda_sm20_sqrt_rn_f32_slowpath
        .type           $__internal_0_$__cuda_sm20_sqrt_rn_f32_slowpath,@function
        .size           $__internal_0_$__cuda_sm20_sqrt_rn_f32_slowpath,(.L_x_35 - $__internal_0_$__cuda_sm20_sqrt_rn_f32_slowpath)
$__internal_0_$__cuda_sm20_sqrt_rn_f32_slowpath:
[----:B------:R-:W-:-:S13]  /*2270*/  LOP3.LUT P2, RZ, R0, 0x7fffffff, RZ, 0xc0, !PT ;  /* 0x7fffffff00ff7812 */ /* 0x000fda000784c0ff */
[----:B------:R-:W-:Y:S01]  /*2280*/  @!P2 IMAD.MOV.U32 R15, RZ, RZ, R0 ;  /* 0x000000ffff0fa224 */ /* 0x000fe200078e0000 */
[----:B------:R-:W-:Y:S06]  /*2290*/  @!P2 BRA `(.L_x_33) ;  /* 0x000000000040a947 */ /* 0x000fec0003800000 */
[----:B------:R-:W-:-:S13]  /*22a0*/  FSETP.GEU.FTZ.AND P2, PT, R0, RZ, PT ;  /* 0x000000ff0000720b */ /* 0x000fda0003f5e000 */
[----:B------:R-:W-:Y:S01]  /*22b0*/  @!P2 IMAD.MOV.U32 R15, RZ, RZ, 0x7fffffff ;  /* 0x7fffffffff0fa424 */ /* 0x000fe200078e00ff */
[----:B------:R-:W-:Y:S06]  /*22c0*/  @!P2 BRA `(.L_x_33) ;  /* 0x000000000034a947 */ /* 0x000fec0003800000 */
[----:B------:R-:W-:-:S13]  /*22d0*/  FSETP.GTU.FTZ.AND P2, PT, |R0|, +INF , PT ;  /* 0x7f8000000000780b */ /* 0x000fda0003f5c200 */
[----:B------:R-:W-:Y:S01]  /*22e0*/  @P2 FADD.FTZ R15, R0, 1 ;  /* 0x3f800000000f2421 */ /* 0x000fe20000010000 */
[----:B------:R-:W-:Y:S06]  /*22f0*/  @P2 BRA `(.L_x_33) ;  /* 0x0000000000282947 */ /* 0x000fec0003800000 */
[----:B------:R-:W-:-:S13]  /*2300*/  FSETP.NEU.FTZ.AND P2, PT, |R0|, +INF , PT ;  /* 0x7f8000000000780b */ /* 0x000fda0003f5d200 */
[----:B------:R-:W-:-:S04]  /*2310*/  @P2 FFMA R16, R0, 1.84467440737095516160e+19, RZ ;  /* 0x5f80000000102823 */ /* 0x000fc800000000ff */
[----:B------:R-:W0:Y:S02]  /*2320*/  @P2 MUFU.RSQ R21, R16 ;  /* 0x0000001000152308 */ /* 0x000e240000001400 */
[----:B0-----:R-:W-:Y:S01]  /*2330*/  @P2 FMUL.FTZ R11, R16, R21 ;  /* 0x00000015100b2220 */ /* 0x001fe20000410000 */
[----:B------:R-:W-:-:S03]  /*2340*/  @P2 FMUL.FTZ R12, R21, 0.5 ;  /* 0x3f000000150c2820 */ /* 0x000fc60000410000 */
[----:B------:R-:W-:-:S04]  /*2350*/  @P2 FADD.FTZ R15, -R11, -RZ ;  /* 0x800000ff0b0f2221 */ /* 0x000fc80000010100 */
[----:B------:R-:W-:Y:S01]  /*2360*/  @P2 FFMA R22, R11, R15, R16 ;  /* 0x0000000f0b162223 */ /* 0x000fe20000000010 */
[----:B------:R-:W-:-:S03]  /*2370*/  @!P2 IMAD.MOV.U32 R15, RZ, RZ, R0 ;  /* 0x000000ffff0fa224 */ /* 0x000fc600078e0000 */
[----:B------:R-:W-:-:S04]  /*2380*/  @P2 FFMA R12, R22, R12, R11 ;  /* 0x0000000c160c2223 */ /* 0x000fc8000000000b */
[----:B------:R-:W-:-:S07]  /*2390*/  @P2 FMUL.FTZ R15, R12, 2.3283064365386962891e-10 ;  /* 0x2f8000000c0f2820 */ /* 0x000fce0000410000 */
.L_x_33:
[----:B------:R-:W-:Y:S02]  /*23a0*/  IMAD.MOV.U32 R11, RZ, RZ, 0x0 ;  /* 0x00000000ff0b7424 */ /* 0x000fe400078e00ff */
[----:B------:R-:W-:Y:S02]  /*23b0*/  IMAD.MOV.U32 R0, RZ, RZ, R15 ;  /* 0x000000ffff007224 */ /* 0x000fe400078e000f */
[----:B------:R-:W-:Y:S05]  /*23c0*/  RET.REL.NODEC R10 `(_Z8MCpointsPiiiP17curandStateXORWOW) ;  /* 0xffffffdc0a0c7950 */ /* 0x000fea0003c3ffff */
.L_x_34:
[----:B------:R-:W-:-:S00]  /*23d0*/  BRA `(.L_x_34) ;  /* 0xfffffffc00fc7947 */ /* 0x000fc0000383ffff */
[----:B------:R-:W-:-:S00]  /*23e0*/  NOP ;  /* 0x0000000000007918 */ /* 0x000fc00000000000 */
        /* <DEDUP_REMOVED lines=9> */
.L_x_35:


//--------------------- .nv.global.init           --------------------------
	.section	.nv.global.init,"aw",@progbits
	.align	4
.nv.global.init:
	.type		mrg32k3aM1SubSeq,@object
	.size		mrg32k3aM1SubSeq,(mrg32k3aM2SubSeq - mrg32k3aM1SubSeq)
mrg32k3aM1SubSeq:
        /*0000*/ 	.byte	0x0b, 0xcc, 0xee, 0x04, 0x73, 0x29, 0x8b, 0x6f, 0xf6, 0x53, 0x03, 0xf6, 0x23, 0xf6, 0xea, 0xda
        /* <DEDUP_REMOVED lines=125> */
	.type		mrg32k3aM2SubSeq,@object
	.size		mrg32k3aM2SubSeq,(mrg32k3aM1 - mrg32k3aM2SubSeq)
mrg32k3aM2SubSeq:
        /* <DEDUP_REMOVED lines=126> */
	.type		mrg32k3aM1,@object
	.size		mrg32k3aM1,(mrg32k3aM1Seq - mrg32k3aM1)
mrg32k3aM1:
        /* <DEDUP_REMOVED lines=144> */
	.type		mrg32k3aM1Seq,@object
	.size		mrg32k3aM1Seq,(mrg32k3aM2 - mrg32k3aM1Seq)
mrg32k3aM1Seq:
        /* <DEDUP_REMOVED lines=144> */
	.type		mrg32k3aM2,@object
	.size		mrg32k3aM2,(mrg32k3aM2Seq - mrg32k3aM2)
mrg32k3aM2:
        /* <DEDUP_REMOVED lines=144> */
	.type		mrg32k3aM2Seq,@object
	.size		mrg32k3aM2Seq,(precalc_xorwow_matrix - mrg32k3aM2Seq)
mrg32k3aM2Seq:
        /* <DEDUP_REMOVED lines=144> */
	.type		precalc_xorwow_matrix,@object
	.size		precalc_xorwow_matrix,(precalc_xorwow_offset_matrix - precalc_xorwow_matrix)
precalc_xorwow_matrix:
        /* <DEDUP_REMOVED lines=6400> */
	.type		precalc_xorwow_offset_matrix,@object
	.size		precalc_xorwow_offset_matrix,(.L_1 - precalc_xorwow_offset_matrix)
precalc_xorwow_offset_matrix:
        /* <DEDUP_REMOVED lines=6400> */
.L_1:


//--------------------- .nv.shared.reserved.0     --------------------------
	.section	.nv.shared.reserved.0,"aw",@nobits
	.weak		__nv_reservedSMEM_offset_0_alias
	.size		__nv_reservedSMEM_offset_0_alias, 0, 64
	.other		__nv_reservedSMEM_offset_0_alias,@"STO_CUDA_RESERVED_SHARED STV_DEFAULT"
__nv_reservedSMEM_offset_0_alias:
	.zero		0
	.zero		64


//--------------------- .nv.constant0._Z8MCpointsPiiiP17curandStateXORWOW --------------------------
	.section	.nv.constant0._Z8MCpointsPiiiP17curandStateXORWOW,"a",@progbits
	.sectionflags	@""
	.align	4
.nv.constant0._Z8MCpointsPiiiP17curandStateXORWOW:
	.zero		920


//--------------------- SYMBOLS --------------------------

	.type		.nv.reservedSmem.offset0,@object
	.size		.nv.reservedSmem.offset0,0x4
